//
// Generated by NVIDIA NVVM Compiler
//
// Compiler Build ID: CL-36424714
// Cuda compilation tools, release 13.0, V13.0.88
// Based on NVVM 20.0.0
//

.version 9.0
.target sm_100
.address_size 64

	// .globl	_Z14dot_TensorCorePfS_S_iii
// _ZZ14dot_TensorCorePfS_S_iiiE6a_half has been demoted
// _ZZ14dot_TensorCorePfS_S_iiiE6b_half has been demoted
// _ZZ14dot_TensorCorePfS_S_iiiE6c_half has been demoted

.visible .entry _Z14dot_TensorCorePfS_S_iii(
	.param .u64 .ptr .align 1 _Z14dot_TensorCorePfS_S_iii_param_0,
	.param .u64 .ptr .align 1 _Z14dot_TensorCorePfS_S_iii_param_1,
	.param .u64 .ptr .align 1 _Z14dot_TensorCorePfS_S_iii_param_2,
	.param .u32 _Z14dot_TensorCorePfS_S_iii_param_3,
	.param .u32 _Z14dot_TensorCorePfS_S_iii_param_4,
	.param .u32 _Z14dot_TensorCorePfS_S_iii_param_5
)
{
	.reg .pred 	%p<221>;
	.reg .b16 	%rs<409>;
	.reg .b32 	%r<827>;
	.reg .b32 	%f<162>;
	.reg .b64 	%rd<327>;
	// demoted variable
	.shared .align 32 .b8 _ZZ14dot_TensorCorePfS_S_iiiE6a_half[2048];
	// demoted variable
	.shared .align 32 .b8 _ZZ14dot_TensorCorePfS_S_iiiE6b_half[2048];
	// demoted variable
	.shared .align 32 .b8 _ZZ14dot_TensorCorePfS_S_iiiE6c_half[2048];
	ld.param.u64 	%rd4, [_Z14dot_TensorCorePfS_S_iii_param_0];
	ld.param.u64 	%rd5, [_Z14dot_TensorCorePfS_S_iii_param_1];
	ld.param.u64 	%rd6, [_Z14dot_TensorCorePfS_S_iii_param_2];
	ld.param.u32 	%r368, [_Z14dot_TensorCorePfS_S_iii_param_3];
	ld.param.u32 	%r371, [_Z14dot_TensorCorePfS_S_iii_param_4];
	ld.param.u32 	%r370, [_Z14dot_TensorCorePfS_S_iii_param_5];
	cvta.to.global.u64 	%rd1, %rd6;
	cvta.to.global.u64 	%rd2, %rd4;
	cvta.to.global.u64 	%rd3, %rd5;
	mov.u32 	%r372, %tid.x;
	and.b32  	%r1, %r372, 31;
	and.b32  	%r2, %r372, 15;
	shr.u32 	%r3, %r1, 4;
	shr.u32 	%r4, %r372, 5;
	mov.f32 	%f1, 0f00000000;
	// begin inline asm
	{  cvt.rn.f16.f32 %rs166, %f1;}

	// end inline asm
	mov.u32 	%r373, %ctaid.y;
	mov.u32 	%r374, %ctaid.x;
	mov.b32 	%r739, {%rs166, %rs166};
	shl.b32 	%r6, %r373, 5;
	shr.u32 	%r375, %r372, 2;
	and.b32  	%r7, %r375, 240;
	add.s32 	%r8, %r7, %r6;
	setp.gt.s32 	%p1, %r8, %r368;
	shl.b32 	%r9, %r374, 5;
	shr.u32 	%r376, %r372, 1;
	and.b32  	%r10, %r376, 16;
	or.b32  	%r377, %r10, %r9;
	setp.gt.s32 	%p2, %r377, %r371;
	or.pred  	%p3, %p1, %p2;
	@%p3 bra 	$L__BB0_281;
	add.s32 	%r12, %r8, 16;
	setp.le.u32 	%p4, %r12, %r368;
	add.s32 	%r13, %r377, 16;
	setp.le.s32 	%p5, %r13, %r371;
	or.pred  	%p6, %p4, %p5;
	@%p6 bra 	$L__BB0_94;
	setp.lt.s32 	%p130, %r370, -14;
	mov.u32 	%r740, %r739;
	mov.u32 	%r741, %r739;
	mov.u32 	%r742, %r739;
	@%p130 bra 	$L__BB0_78;
	add.s32 	%r627, %r370, -1;
	shr.s32 	%r628, %r627, 31;
	shr.u32 	%r629, %r628, 28;
	add.s32 	%r630, %r627, %r629;
	shr.s32 	%r631, %r630, 4;
	neg.s32 	%r734, %r631;
	add.s32 	%r14, %r8, %r3;
	add.s32 	%r15, %r377, %r2;
	shl.b32 	%r632, %r4, 9;
	mov.u32 	%r633, _ZZ14dot_TensorCorePfS_S_iiiE6a_half;
	add.s32 	%r16, %r633, %r632;
	mov.u32 	%r634, _ZZ14dot_TensorCorePfS_S_iiiE6b_half;
	add.s32 	%r17, %r634, %r632;
	shl.b32 	%r635, %r1, 1;
	add.s32 	%r18, %r16, %r635;
	add.s32 	%r19, %r17, %r635;
	or.b32  	%r732, %r3, 8;
	or.b32  	%r636, %r3, 2;
	mad.lo.s32 	%r637, %r371, %r636, %r9;
	add.s32 	%r638, %r637, %r10;
	add.s32 	%r731, %r638, %r2;
	shl.b32 	%r23, %r371, 4;
	mad.lo.s32 	%r639, %r371, %r3, %r9;
	add.s32 	%r640, %r639, %r10;
	add.s32 	%r730, %r640, %r2;
	or.b32  	%r641, %r3, 4;
	mad.lo.s32 	%r642, %r371, %r641, %r9;
	add.s32 	%r643, %r642, %r10;
	add.s32 	%r729, %r643, %r2;
	or.b32  	%r644, %r3, 6;
	mad.lo.s32 	%r645, %r371, %r644, %r9;
	add.s32 	%r646, %r645, %r10;
	add.s32 	%r728, %r646, %r2;
	mad.lo.s32 	%r647, %r371, %r732, %r9;
	add.s32 	%r648, %r647, %r10;
	add.s32 	%r727, %r648, %r2;
	or.b32  	%r649, %r3, 10;
	mad.lo.s32 	%r650, %r371, %r649, %r9;
	add.s32 	%r651, %r650, %r10;
	add.s32 	%r726, %r651, %r2;
	or.b32  	%r652, %r3, 12;
	mad.lo.s32 	%r653, %r371, %r652, %r9;
	add.s32 	%r654, %r653, %r10;
	add.s32 	%r725, %r654, %r2;
	or.b32  	%r655, %r3, 14;
	mad.lo.s32 	%r656, %r371, %r655, %r9;
	add.s32 	%r657, %r656, %r10;
	add.s32 	%r724, %r657, %r2;
	add.s32 	%r658, %r3, %r6;
	add.s32 	%r659, %r658, %r7;
	add.s32 	%r660, %r659, 2;
	mad.lo.s32 	%r723, %r370, %r660, %r2;
	mad.lo.s32 	%r722, %r370, %r659, %r2;
	add.s32 	%r661, %r659, 4;
	mad.lo.s32 	%r721, %r370, %r661, %r2;
	add.s32 	%r662, %r659, 6;
	mad.lo.s32 	%r720, %r370, %r662, %r2;
	add.s32 	%r663, %r659, 8;
	mad.lo.s32 	%r719, %r370, %r663, %r2;
	add.s32 	%r664, %r659, 10;
	mad.lo.s32 	%r718, %r370, %r664, %r2;
	add.s32 	%r665, %r659, 12;
	mad.lo.s32 	%r717, %r370, %r665, %r2;
	add.s32 	%r666, %r659, 14;
	mad.lo.s32 	%r716, %r370, %r666, %r2;
	mov.b32 	%r715, 8;
	mov.u32 	%r733, %r2;
	mov.u32 	%r740, %r739;
	mov.u32 	%r741, %r739;
	mov.u32 	%r742, %r739;
$L__BB0_4:
	add.s32 	%r63, %r14, 14;
	add.s32 	%r64, %r14, 12;
	add.s32 	%r65, %r14, 10;
	add.s32 	%r66, %r14, 8;
	add.s32 	%r67, %r14, 6;
	add.s32 	%r68, %r14, 4;
	add.s32 	%r667, %r715, 8;
	setp.gt.s32 	%p131, %r667, %r370;
	@%p131 bra 	$L__BB0_38;
	setp.ge.u32 	%p132, %r14, %r368;
	mov.u16 	%rs327, %rs166;
	@%p132 bra 	$L__BB0_7;
	mul.wide.s32 	%rd247, %r722, 4;
	add.s64 	%rd248, %rd2, %rd247;
	ld.global.f32 	%f122, [%rd248];
	// begin inline asm
	{  cvt.rn.f16.f32 %rs327, %f122;}

	// end inline asm
$L__BB0_7:
	add.s32 	%r668, %r14, 2;
	setp.ge.u32 	%p133, %r668, %r368;
	st.shared.u16 	[%r18], %rs327;
	mov.u16 	%rs328, %rs166;
	@%p133 bra 	$L__BB0_9;
	mul.wide.s32 	%rd249, %r723, 4;
	add.s64 	%rd250, %rd2, %rd249;
	ld.global.f32 	%f123, [%rd250];
	// begin inline asm
	{  cvt.rn.f16.f32 %rs328, %f123;}

	// end inline asm
$L__BB0_9:
	setp.ge.u32 	%p134, %r68, %r368;
	st.shared.u16 	[%r18+64], %rs328;
	mov.u16 	%rs329, %rs166;
	@%p134 bra 	$L__BB0_11;
	mul.wide.s32 	%rd251, %r721, 4;
	add.s64 	%rd252, %rd2, %rd251;
	ld.global.f32 	%f124, [%rd252];
	// begin inline asm
	{  cvt.rn.f16.f32 %rs329, %f124;}

	// end inline asm
$L__BB0_11:
	setp.ge.u32 	%p135, %r67, %r368;
	st.shared.u16 	[%r18+128], %rs329;
	mov.u16 	%rs330, %rs166;
	@%p135 bra 	$L__BB0_13;
	mul.wide.s32 	%rd253, %r720, 4;
	add.s64 	%rd254, %rd2, %rd253;
	ld.global.f32 	%f125, [%rd254];
	// begin inline asm
	{  cvt.rn.f16.f32 %rs330, %f125;}

	// end inline asm
$L__BB0_13:
	setp.ge.u32 	%p136, %r66, %r368;
	st.shared.u16 	[%r18+192], %rs330;
	mov.u16 	%rs331, %rs166;
	@%p136 bra 	$L__BB0_15;
	mul.wide.s32 	%rd255, %r719, 4;
	add.s64 	%rd256, %rd2, %rd255;
	ld.global.f32 	%f126, [%rd256];
	// begin inline asm
	{  cvt.rn.f16.f32 %rs331, %f126;}

	// end inline asm
$L__BB0_15:
	setp.ge.u32 	%p137, %r65, %r368;
	st.shared.u16 	[%r18+256], %rs331;
	mov.u16 	%rs332, %rs166;
	@%p137 bra 	$L__BB0_17;
	mul.wide.s32 	%rd257, %r718, 4;
	add.s64 	%rd258, %rd2, %rd257;
	ld.global.f32 	%f127, [%rd258];
	// begin inline asm
	{  cvt.rn.f16.f32 %rs332, %f127;}

	// end inline asm
$L__BB0_17:
	setp.ge.u32 	%p138, %r64, %r368;
	st.shared.u16 	[%r18+320], %rs332;
	mov.u16 	%rs333, %rs166;
	@%p138 bra 	$L__BB0_19;
	mul.wide.s32 	%rd259, %r717, 4;
	add.s64 	%rd260, %rd2, %rd259;
	ld.global.f32 	%f128, [%rd260];
	// begin inline asm
	{  cvt.rn.f16.f32 %rs333, %f128;}

	// end inline asm
$L__BB0_19:
	setp.ge.u32 	%p139, %r63, %r368;
	st.shared.u16 	[%r18+384], %rs333;
	mov.u16 	%rs334, %rs166;
	@%p139 bra 	$L__BB0_21;
	mul.wide.s32 	%rd261, %r716, 4;
	add.s64 	%rd262, %rd2, %rd261;
	ld.global.f32 	%f129, [%rd262];
	// begin inline asm
	{  cvt.rn.f16.f32 %rs334, %f129;}

	// end inline asm
$L__BB0_21:
	setp.ge.s32 	%p140, %r15, %r371;
	st.shared.u16 	[%r18+448], %rs334;
	mov.u16 	%rs335, %rs166;
	@%p140 bra 	$L__BB0_23;
	mul.wide.s32 	%rd263, %r730, 4;
	add.s64 	%rd264, %rd3, %rd263;
	ld.global.f32 	%f130, [%rd264];
	// begin inline asm
	{  cvt.rn.f16.f32 %rs335, %f130;}

	// end inline asm
$L__BB0_23:
	setp.ge.s32 	%p141, %r15, %r371;
	st.shared.u16 	[%r19], %rs335;
	mov.u16 	%rs336, %rs166;
	@%p141 bra 	$L__BB0_25;
	mul.wide.s32 	%rd265, %r731, 4;
	add.s64 	%rd266, %rd3, %rd265;
	ld.global.f32 	%f131, [%rd266];
	// begin inline asm
	{  cvt.rn.f16.f32 %rs336, %f131;}

	// end inline asm
$L__BB0_25:
	setp.ge.s32 	%p142, %r15, %r371;
	st.shared.u16 	[%r19+64], %rs336;
	mov.u16 	%rs337, %rs166;
	@%p142 bra 	$L__BB0_27;
	mul.wide.s32 	%rd267, %r729, 4;
	add.s64 	%rd268, %rd3, %rd267;
	ld.global.f32 	%f132, [%rd268];
	// begin inline asm
	{  cvt.rn.f16.f32 %rs337, %f132;}

	// end inline asm
$L__BB0_27:
	setp.ge.s32 	%p143, %r15, %r371;
	st.shared.u16 	[%r19+128], %rs337;
	mov.u16 	%rs338, %rs166;
	@%p143 bra 	$L__BB0_29;
	mul.wide.s32 	%rd269, %r728, 4;
	add.s64 	%rd270, %rd3, %rd269;
	ld.global.f32 	%f133, [%rd270];
	// begin inline asm
	{  cvt.rn.f16.f32 %rs338, %f133;}

	// end inline asm
$L__BB0_29:
	setp.ge.s32 	%p144, %r15, %r371;
	st.shared.u16 	[%r19+192], %rs338;
	mov.u16 	%rs339, %rs166;
	@%p144 bra 	$L__BB0_31;
	mul.wide.s32 	%rd271, %r727, 4;
	add.s64 	%rd272, %rd3, %rd271;
	ld.global.f32 	%f134, [%rd272];
	// begin inline asm
	{  cvt.rn.f16.f32 %rs339, %f134;}

	// end inline asm
$L__BB0_31:
	setp.ge.s32 	%p145, %r15, %r371;
	st.shared.u16 	[%r19+256], %rs339;
	mov.u16 	%rs340, %rs166;
	@%p145 bra 	$L__BB0_33;
	mul.wide.s32 	%rd273, %r726, 4;
	add.s64 	%rd274, %rd3, %rd273;
	ld.global.f32 	%f135, [%rd274];
	// begin inline asm
	{  cvt.rn.f16.f32 %rs340, %f135;}

	// end inline asm
$L__BB0_33:
	setp.ge.s32 	%p146, %r15, %r371;
	st.shared.u16 	[%r19+320], %rs340;
	mov.u16 	%rs341, %rs166;
	@%p146 bra 	$L__BB0_35;
	mul.wide.s32 	%rd275, %r725, 4;
	add.s64 	%rd276, %rd3, %rd275;
	ld.global.f32 	%f136, [%rd276];
	// begin inline asm
	{  cvt.rn.f16.f32 %rs341, %f136;}

	// end inline asm
$L__BB0_35:
	setp.ge.s32 	%p147, %r15, %r371;
	st.shared.u16 	[%r19+384], %rs341;
	mov.u16 	%rs342, %rs166;
	@%p147 bra 	$L__BB0_37;
	mul.wide.s32 	%rd277, %r724, 4;
	add.s64 	%rd278, %rd3, %rd277;
	ld.global.f32 	%f137, [%rd278];
	// begin inline asm
	{  cvt.rn.f16.f32 %rs342, %f137;}

	// end inline asm
$L__BB0_37:
	st.shared.u16 	[%r19+448], %rs342;
	bra.uni 	$L__BB0_77;
$L__BB0_38:
	setp.ge.u32 	%p148, %r14, %r368;
	setp.ge.s32 	%p149, %r733, %r370;
	or.pred  	%p150, %p148, %p149;
	mov.u16 	%rs343, %rs166;
	@%p150 bra 	$L__BB0_40;
	mul.wide.s32 	%rd279, %r722, 4;
	add.s64 	%rd280, %rd2, %rd279;
	ld.global.f32 	%f138, [%rd280];
	// begin inline asm
	{  cvt.rn.f16.f32 %rs343, %f138;}

	// end inline asm
$L__BB0_40:
	add.s32 	%r669, %r14, 2;
	setp.ge.u32 	%p152, %r669, %r368;
	st.shared.u16 	[%r18], %rs343;
	or.pred  	%p153, %p152, %p149;
	mov.u16 	%rs344, %rs166;
	@%p153 bra 	$L__BB0_42;
	mul.wide.s32 	%rd281, %r723, 4;
	add.s64 	%rd282, %rd2, %rd281;
	ld.global.f32 	%f139, [%rd282];
	// begin inline asm
	{  cvt.rn.f16.f32 %rs344, %f139;}

	// end inline asm
$L__BB0_42:
	setp.ge.u32 	%p155, %r68, %r368;
	st.shared.u16 	[%r18+64], %rs344;
	or.pred  	%p156, %p155, %p149;
	mov.u16 	%rs345, %rs166;
	@%p156 bra 	$L__BB0_44;
	mul.wide.s32 	%rd283, %r721, 4;
	add.s64 	%rd284, %rd2, %rd283;
	ld.global.f32 	%f140, [%rd284];
	// begin inline asm
	{  cvt.rn.f16.f32 %rs345, %f140;}

	// end inline asm
$L__BB0_44:
	setp.ge.u32 	%p158, %r67, %r368;
	st.shared.u16 	[%r18+128], %rs345;
	or.pred  	%p159, %p158, %p149;
	mov.u16 	%rs346, %rs166;
	@%p159 bra 	$L__BB0_46;
	mul.wide.s32 	%rd285, %r720, 4;
	add.s64 	%rd286, %rd2, %rd285;
	ld.global.f32 	%f141, [%rd286];
	// begin inline asm
	{  cvt.rn.f16.f32 %rs346, %f141;}

	// end inline asm
$L__BB0_46:
	setp.ge.u32 	%p161, %r66, %r368;
	st.shared.u16 	[%r18+192], %rs346;
	or.pred  	%p162, %p161, %p149;
	mov.u16 	%rs347, %rs166;
	@%p162 bra 	$L__BB0_48;
	mul.wide.s32 	%rd287, %r719, 4;
	add.s64 	%rd288, %rd2, %rd287;
	ld.global.f32 	%f142, [%rd288];
	// begin inline asm
	{  cvt.rn.f16.f32 %rs347, %f142;}

	// end inline asm
$L__BB0_48:
	setp.ge.s32 	%p163, %r733, %r370;
	setp.ge.u32 	%p164, %r65, %r368;
	st.shared.u16 	[%r18+256], %rs347;
	or.pred  	%p165, %p164, %p163;
	mov.u16 	%rs348, %rs166;
	@%p165 bra 	$L__BB0_50;
	mul.wide.s32 	%rd289, %r718, 4;
	add.s64 	%rd290, %rd2, %rd289;
	ld.global.f32 	%f143, [%rd290];
	// begin inline asm
	{  cvt.rn.f16.f32 %rs348, %f143;}

	// end inline asm
$L__BB0_50:
	setp.ge.s32 	%p166, %r733, %r370;
	setp.ge.u32 	%p167, %r64, %r368;
	st.shared.u16 	[%r18+320], %rs348;
	or.pred  	%p168, %p167, %p166;
	mov.u16 	%rs349, %rs166;
	@%p168 bra 	$L__BB0_52;
	mul.wide.s32 	%rd291, %r717, 4;
	add.s64 	%rd292, %rd2, %rd291;
	ld.global.f32 	%f144, [%rd292];
	// begin inline asm
	{  cvt.rn.f16.f32 %rs349, %f144;}

	// end inline asm
$L__BB0_52:
	setp.ge.s32 	%p169, %r733, %r370;
	setp.ge.u32 	%p170, %r63, %r368;
	st.shared.u16 	[%r18+384], %rs349;
	or.pred  	%p171, %p170, %p169;
	mov.u16 	%rs350, %rs166;
	@%p171 bra 	$L__BB0_54;
	mul.wide.s32 	%rd293, %r716, 4;
	add.s64 	%rd294, %rd2, %rd293;
	ld.global.f32 	%f145, [%rd294];
	// begin inline asm
	{  cvt.rn.f16.f32 %rs350, %f145;}

	// end inline asm
$L__BB0_54:
	setp.ge.s32 	%p172, %r15, %r371;
	st.shared.u16 	[%r18+448], %rs350;
	add.s32 	%r670, %r732, -8;
	setp.ge.s32 	%p173, %r670, %r370;
	or.pred  	%p174, %p172, %p173;
	mov.u16 	%rs351, %rs166;
	@%p174 bra 	$L__BB0_56;
	mul.wide.s32 	%rd295, %r730, 4;
	add.s64 	%rd296, %rd3, %rd295;
	ld.global.f32 	%f146, [%rd296];
	// begin inline asm
	{  cvt.rn.f16.f32 %rs351, %f146;}

	// end inline asm
$L__BB0_56:
	setp.lt.s32 	%p175, %r15, %r371;
	st.shared.u16 	[%r19], %rs351;
	add.s32 	%r671, %r732, -6;
	setp.lt.s32 	%p176, %r671, %r370;
	and.pred  	%p177, %p175, %p176;
	@%p177 bra 	$L__BB0_58;
	st.shared.u16 	[%r19+64], %rs166;
	bra.uni 	$L__BB0_59;
$L__BB0_58:
	mul.wide.s32 	%rd297, %r731, 4;
	add.s64 	%rd298, %rd3, %rd297;
	ld.global.f32 	%f147, [%rd298];
	// begin inline asm
	{  cvt.rn.f16.f32 %rs312, %f147;}

	// end inline asm
	st.shared.u16 	[%r19+64], %rs312;
$L__BB0_59:
	setp.lt.s32 	%p178, %r15, %r371;
	add.s32 	%r672, %r732, -4;
	setp.lt.s32 	%p179, %r672, %r370;
	and.pred  	%p180, %p178, %p179;
	@%p180 bra 	$L__BB0_61;
	st.shared.u16 	[%r19+128], %rs166;
	bra.uni 	$L__BB0_62;
$L__BB0_61:
	mul.wide.s32 	%rd299, %r729, 4;
	add.s64 	%rd300, %rd3, %rd299;
	ld.global.f32 	%f148, [%rd300];
	// begin inline asm
	{  cvt.rn.f16.f32 %rs313, %f148;}

	// end inline asm
	st.shared.u16 	[%r19+128], %rs313;
$L__BB0_62:
	setp.lt.s32 	%p181, %r15, %r371;
	add.s32 	%r673, %r732, -2;
	setp.lt.s32 	%p182, %r673, %r370;
	and.pred  	%p183, %p181, %p182;
	@%p183 bra 	$L__BB0_64;
	st.shared.u16 	[%r19+192], %rs166;
	bra.uni 	$L__BB0_65;
$L__BB0_64:
	mul.wide.s32 	%rd301, %r728, 4;
	add.s64 	%rd302, %rd3, %rd301;
	ld.global.f32 	%f149, [%rd302];
	// begin inline asm
	{  cvt.rn.f16.f32 %rs314, %f149;}

	// end inline asm
	st.shared.u16 	[%r19+192], %rs314;
$L__BB0_65:
	setp.lt.s32 	%p184, %r15, %r371;
	setp.lt.s32 	%p185, %r732, %r370;
	and.pred  	%p186, %p184, %p185;
	@%p186 bra 	$L__BB0_67;
	st.shared.u16 	[%r19+256], %rs166;
	bra.uni 	$L__BB0_68;
$L__BB0_67:
	mul.wide.s32 	%rd303, %r727, 4;
	add.s64 	%rd304, %rd3, %rd303;
	ld.global.f32 	%f150, [%rd304];
	// begin inline asm
	{  cvt.rn.f16.f32 %rs315, %f150;}

	// end inline asm
	st.shared.u16 	[%r19+256], %rs315;
$L__BB0_68:
	setp.lt.s32 	%p187, %r15, %r371;
	add.s32 	%r674, %r732, 2;
	setp.lt.s32 	%p188, %r674, %r370;
	and.pred  	%p189, %p187, %p188;
	@%p189 bra 	$L__BB0_70;
	st.shared.u16 	[%r19+320], %rs166;
	bra.uni 	$L__BB0_71;
$L__BB0_70:
	mul.wide.s32 	%rd305, %r726, 4;
	add.s64 	%rd306, %rd3, %rd305;
	ld.global.f32 	%f151, [%rd306];
	// begin inline asm
	{  cvt.rn.f16.f32 %rs316, %f151;}

	// end inline asm
	st.shared.u16 	[%r19+320], %rs316;
$L__BB0_71:
	setp.lt.s32 	%p190, %r15, %r371;
	add.s32 	%r675, %r732, 4;
	setp.lt.s32 	%p191, %r675, %r370;
	and.pred  	%p192, %p190, %p191;
	@%p192 bra 	$L__BB0_73;
	st.shared.u16 	[%r19+384], %rs166;
	bra.uni 	$L__BB0_74;
$L__BB0_73:
	mul.wide.s32 	%rd307, %r725, 4;
	add.s64 	%rd308, %rd3, %rd307;
	ld.global.f32 	%f152, [%rd308];
	// begin inline asm
	{  cvt.rn.f16.f32 %rs317, %f152;}

	// end inline asm
	st.shared.u16 	[%r19+384], %rs317;
$L__BB0_74:
	setp.lt.s32 	%p193, %r15, %r371;
	add.s32 	%r676, %r732, 6;
	setp.lt.s32 	%p194, %r676, %r370;
	and.pred  	%p195, %p193, %p194;
	@%p195 bra 	$L__BB0_76;
	st.shared.u16 	[%r19+448], %rs166;
	bra.uni 	$L__BB0_77;
$L__BB0_76:
	mul.wide.s32 	%rd309, %r724, 4;
	add.s64 	%rd310, %rd3, %rd309;
	ld.global.f32 	%f153, [%rd310];
	// begin inline asm
	{  cvt.rn.f16.f32 %rs318, %f153;}

	// end inline asm
	st.shared.u16 	[%r19+448], %rs318;
$L__BB0_77:
	mov.b32 	%r677, 16;
	wmma.load.a.sync.aligned.row.m16n16k16.shared.f16 	{%r678, %r679, %r680, %r681, %r682, %r683, %r684, %r685}, [%r16], %r677;
	wmma.load.b.sync.aligned.row.m16n16k16.shared.f16 	{%r686, %r687, %r688, %r689, %r690, %r691, %r692, %r693}, [%r17], %r677;
	wmma.mma.sync.aligned.row.row.m16n16k16.f16.f16 {%r742, %r741, %r740, %r739}, {%r678, %r679, %r680, %r681, %r682, %r683, %r684, %r685}, {%r686, %r687, %r688, %r689, %r690, %r691, %r692, %r693}, {%r742, %r741, %r740, %r739};
	add.s32 	%r734, %r734, 1;
	add.s32 	%r733, %r733, 16;
	add.s32 	%r732, %r732, 16;
	add.s32 	%r731, %r731, %r23;
	add.s32 	%r730, %r730, %r23;
	add.s32 	%r729, %r729, %r23;
	add.s32 	%r728, %r728, %r23;
	add.s32 	%r727, %r727, %r23;
	add.s32 	%r726, %r726, %r23;
	add.s32 	%r725, %r725, %r23;
	add.s32 	%r724, %r724, %r23;
	add.s32 	%r723, %r723, 16;
	add.s32 	%r722, %r722, 16;
	add.s32 	%r721, %r721, 16;
	add.s32 	%r720, %r720, 16;
	add.s32 	%r719, %r719, 16;
	add.s32 	%r718, %r718, 16;
	add.s32 	%r717, %r717, 16;
	add.s32 	%r716, %r716, 16;
	add.s32 	%r715, %r715, 16;
	setp.ne.s32 	%p196, %r734, 1;
	@%p196 bra 	$L__BB0_4;
$L__BB0_78:
	shl.b32 	%r694, %r4, 9;
	mov.u32 	%r695, _ZZ14dot_TensorCorePfS_S_iiiE6c_half;
	add.s32 	%r696, %r695, %r694;
	mov.b32 	%r697, 16;
	wmma.store.d.sync.aligned.row.m16n16k16.shared.f16 	[%r696], {%r742, %r741, %r740, %r739}, %r697;
	mad.lo.s32 	%r97, %r371, %r8, %r377;
	add.s32 	%r98, %r8, %r3;
	add.s32 	%r99, %r377, %r2;
	setp.ge.s32 	%p197, %r99, %r371;
	mad.lo.s32 	%r100, %r371, %r3, %r2;
	shl.b32 	%r101, %r371, 1;
	setp.ge.s32 	%p198, %r98, %r368;
	shl.b32 	%r699, %r1, 1;
	add.s32 	%r102, %r696, %r699;
	or.pred  	%p199, %p198, %p197;
	@%p199 bra 	$L__BB0_80;
	ld.shared.u16 	%rs319, [%r102];
	// begin inline asm
	{  cvt.f32.f16 %f154, %rs319;}

	// end inline asm
	add.s32 	%r700, %r100, %r97;
	mul.wide.s32 	%rd311, %r700, 4;
	add.s64 	%rd312, %rd1, %rd311;
	st.global.f32 	[%rd312], %f154;
$L__BB0_80:
	setp.ge.s32 	%p200, %r99, %r371;
	add.s32 	%r103, %r97, %r101;
	add.s32 	%r701, %r98, 2;
	setp.ge.s32 	%p201, %r701, %r368;
	or.pred  	%p202, %p201, %p200;
	@%p202 bra 	$L__BB0_82;
	ld.shared.u16 	%rs320, [%r102+64];
	// begin inline asm
	{  cvt.f32.f16 %f155, %rs320;}

	// end inline asm
	add.s32 	%r702, %r100, %r103;
	mul.wide.s32 	%rd313, %r702, 4;
	add.s64 	%rd314, %rd1, %rd313;
	st.global.f32 	[%rd314], %f155;
$L__BB0_82:
	setp.ge.s32 	%p203, %r99, %r371;
	add.s32 	%r104, %r103, %r101;
	add.s32 	%r703, %r98, 4;
	setp.ge.s32 	%p204, %r703, %r368;
	or.pred  	%p205, %p204, %p203;
	@%p205 bra 	$L__BB0_84;
	ld.shared.u16 	%rs321, [%r102+128];
	// begin inline asm
	{  cvt.f32.f16 %f156, %rs321;}

	// end inline asm
	add.s32 	%r704, %r100, %r104;
	mul.wide.s32 	%rd315, %r704, 4;
	add.s64 	%rd316, %rd1, %rd315;
	st.global.f32 	[%rd316], %f156;
$L__BB0_84:
	setp.ge.s32 	%p206, %r99, %r371;
	add.s32 	%r105, %r104, %r101;
	add.s32 	%r705, %r98, 6;
	setp.ge.s32 	%p207, %r705, %r368;
	or.pred  	%p208, %p207, %p206;
	@%p208 bra 	$L__BB0_86;
	ld.shared.u16 	%rs322, [%r102+192];
	// begin inline asm
	{  cvt.f32.f16 %f157, %rs322;}

	// end inline asm
	add.s32 	%r706, %r100, %r105;
	mul.wide.s32 	%rd317, %r706, 4;
	add.s64 	%rd318, %rd1, %rd317;
	st.global.f32 	[%rd318], %f157;
$L__BB0_86:
	setp.ge.s32 	%p209, %r99, %r371;
	add.s32 	%r106, %r105, %r101;
	add.s32 	%r707, %r98, 8;
	setp.ge.s32 	%p210, %r707, %r368;
	or.pred  	%p211, %p210, %p209;
	@%p211 bra 	$L__BB0_88;
	ld.shared.u16 	%rs323, [%r102+256];
	// begin inline asm
	{  cvt.f32.f16 %f158, %rs323;}

	// end inline asm
	add.s32 	%r708, %r100, %r106;
	mul.wide.s32 	%rd319, %r708, 4;
	add.s64 	%rd320, %rd1, %rd319;
	st.global.f32 	[%rd320], %f158;
$L__BB0_88:
	setp.ge.s32 	%p212, %r99, %r371;
	add.s32 	%r107, %r106, %r101;
	add.s32 	%r709, %r98, 10;
	setp.ge.s32 	%p213, %r709, %r368;
	or.pred  	%p214, %p213, %p212;
	@%p214 bra 	$L__BB0_90;
	ld.shared.u16 	%rs324, [%r102+320];
	// begin inline asm
	{  cvt.f32.f16 %f159, %rs324;}

	// end inline asm
	add.s32 	%r710, %r100, %r107;
	mul.wide.s32 	%rd321, %r710, 4;
	add.s64 	%rd322, %rd1, %rd321;
	st.global.f32 	[%rd322], %f159;
$L__BB0_90:
	setp.ge.s32 	%p215, %r99, %r371;
	add.s32 	%r108, %r107, %r101;
	add.s32 	%r711, %r98, 12;
	setp.ge.s32 	%p216, %r711, %r368;
	or.pred  	%p217, %p216, %p215;
	@%p217 bra 	$L__BB0_92;
	ld.shared.u16 	%rs325, [%r102+384];
	// begin inline asm
	{  cvt.f32.f16 %f160, %rs325;}

	// end inline asm
	add.s32 	%r712, %r100, %r108;
	mul.wide.s32 	%rd323, %r712, 4;
	add.s64 	%rd324, %rd1, %rd323;
	st.global.f32 	[%rd324], %f160;
$L__BB0_92:
	setp.ge.s32 	%p218, %r99, %r371;
	add.s32 	%r109, %r108, %r101;
	add.s32 	%r713, %r98, 14;
	setp.ge.s32 	%p219, %r713, %r368;
	or.pred  	%p220, %p219, %p218;
	@%p220 bra 	$L__BB0_281;
	ld.shared.u16 	%rs326, [%r102+448];
	// begin inline asm
	{  cvt.f32.f16 %f161, %rs326;}

	// end inline asm
	add.s32 	%r714, %r100, %r109;
	mul.wide.s32 	%rd325, %r714, 4;
	add.s64 	%rd326, %rd1, %rd325;
	st.global.f32 	[%rd326], %f161;
	bra.uni 	$L__BB0_281;
$L__BB0_94:
	setp.le.u32 	%p7, %r12, %r368;
	@%p7 bra 	$L__BB0_165;
	setp.lt.s32 	%p79, %r370, -14;
	mov.u32 	%r768, %r739;
	mov.u32 	%r769, %r739;
	mov.u32 	%r770, %r739;
	@%p79 bra 	$L__BB0_149;
	add.s32 	%r541, %r370, -1;
	shr.s32 	%r542, %r541, 31;
	shr.u32 	%r543, %r542, 28;
	add.s32 	%r544, %r541, %r543;
	shr.s32 	%r545, %r544, 4;
	neg.s32 	%r762, %r545;
	add.s32 	%r110, %r8, %r3;
	shl.b32 	%r546, %r4, 9;
	mov.u32 	%r547, _ZZ14dot_TensorCorePfS_S_iiiE6a_half;
	add.s32 	%r111, %r547, %r546;
	mov.u32 	%r548, _ZZ14dot_TensorCorePfS_S_iiiE6b_half;
	add.s32 	%r112, %r548, %r546;
	shl.b32 	%r549, %r1, 1;
	add.s32 	%r113, %r111, %r549;
	add.s32 	%r114, %r110, 10;
	add.s32 	%r115, %r110, 12;
	add.s32 	%r116, %r112, %r549;
	or.b32  	%r760, %r3, 8;
	or.b32  	%r550, %r3, 2;
	mad.lo.s32 	%r551, %r371, %r550, %r9;
	add.s32 	%r552, %r551, %r10;
	add.s32 	%r759, %r552, %r2;
	shl.b32 	%r120, %r371, 4;
	mad.lo.s32 	%r553, %r371, %r3, %r9;
	add.s32 	%r554, %r553, %r10;
	add.s32 	%r758, %r554, %r2;
	or.b32  	%r555, %r3, 4;
	mad.lo.s32 	%r556, %r371, %r555, %r9;
	add.s32 	%r557, %r556, %r10;
	add.s32 	%r757, %r557, %r2;
	or.b32  	%r558, %r3, 6;
	mad.lo.s32 	%r559, %r371, %r558, %r9;
	add.s32 	%r560, %r559, %r10;
	add.s32 	%r756, %r560, %r2;
	mad.lo.s32 	%r561, %r371, %r760, %r9;
	add.s32 	%r562, %r561, %r10;
	add.s32 	%r755, %r562, %r2;
	or.b32  	%r563, %r3, 10;
	mad.lo.s32 	%r564, %r371, %r563, %r9;
	add.s32 	%r565, %r564, %r10;
	add.s32 	%r754, %r565, %r2;
	or.b32  	%r566, %r3, 12;
	mad.lo.s32 	%r567, %r371, %r566, %r9;
	add.s32 	%r568, %r567, %r10;
	add.s32 	%r753, %r568, %r2;
	or.b32  	%r569, %r3, 14;
	mad.lo.s32 	%r570, %r371, %r569, %r9;
	add.s32 	%r571, %r570, %r10;
	add.s32 	%r752, %r571, %r2;
	add.s32 	%r572, %r3, %r6;
	add.s32 	%r573, %r572, %r7;
	add.s32 	%r574, %r573, 2;
	mad.lo.s32 	%r751, %r370, %r574, %r2;
	mad.lo.s32 	%r750, %r370, %r573, %r2;
	add.s32 	%r575, %r573, 4;
	mad.lo.s32 	%r749, %r370, %r575, %r2;
	add.s32 	%r576, %r573, 6;
	mad.lo.s32 	%r748, %r370, %r576, %r2;
	add.s32 	%r577, %r573, 8;
	mad.lo.s32 	%r747, %r370, %r577, %r2;
	add.s32 	%r578, %r573, 10;
	mad.lo.s32 	%r746, %r370, %r578, %r2;
	add.s32 	%r579, %r573, 12;
	mad.lo.s32 	%r745, %r370, %r579, %r2;
	add.s32 	%r580, %r573, 14;
	mad.lo.s32 	%r744, %r370, %r580, %r2;
	mov.b32 	%r743, 8;
	mov.u32 	%r761, %r2;
	mov.u32 	%r768, %r739;
	mov.u32 	%r769, %r739;
	mov.u32 	%r770, %r739;
$L__BB0_97:
	add.s32 	%r160, %r110, 8;
	add.s32 	%r161, %r110, 14;
	add.s32 	%r162, %r110, 2;
	add.s32 	%r163, %r110, 6;
	add.s32 	%r164, %r110, 4;
	add.s32 	%r581, %r743, 8;
	setp.gt.s32 	%p80, %r581, %r370;
	@%p80 bra 	$L__BB0_115;
	setp.ge.u32 	%p81, %r110, %r368;
	mov.u16 	%rs352, %rs166;
	@%p81 bra 	$L__BB0_100;
	mul.wide.s32 	%rd167, %r750, 4;
	add.s64 	%rd168, %rd2, %rd167;
	ld.global.f32 	%f82, [%rd168];
	// begin inline asm
	{  cvt.rn.f16.f32 %rs352, %f82;}

	// end inline asm
$L__BB0_100:
	setp.ge.u32 	%p82, %r162, %r368;
	st.shared.u16 	[%r113], %rs352;
	mov.u16 	%rs353, %rs166;
	@%p82 bra 	$L__BB0_102;
	mul.wide.s32 	%rd169, %r751, 4;
	add.s64 	%rd170, %rd2, %rd169;
	ld.global.f32 	%f83, [%rd170];
	// begin inline asm
	{  cvt.rn.f16.f32 %rs353, %f83;}

	// end inline asm
$L__BB0_102:
	setp.ge.u32 	%p83, %r164, %r368;
	st.shared.u16 	[%r113+64], %rs353;
	mov.u16 	%rs354, %rs166;
	@%p83 bra 	$L__BB0_104;
	mul.wide.s32 	%rd171, %r749, 4;
	add.s64 	%rd172, %rd2, %rd171;
	ld.global.f32 	%f84, [%rd172];
	// begin inline asm
	{  cvt.rn.f16.f32 %rs354, %f84;}

	// end inline asm
$L__BB0_104:
	setp.ge.u32 	%p84, %r163, %r368;
	st.shared.u16 	[%r113+128], %rs354;
	mov.u16 	%rs355, %rs166;
	@%p84 bra 	$L__BB0_106;
	mul.wide.s32 	%rd173, %r748, 4;
	add.s64 	%rd174, %rd2, %rd173;
	ld.global.f32 	%f85, [%rd174];
	// begin inline asm
	{  cvt.rn.f16.f32 %rs355, %f85;}

	// end inline asm
$L__BB0_106:
	setp.ge.u32 	%p85, %r160, %r368;
	st.shared.u16 	[%r113+192], %rs355;
	mov.u16 	%rs356, %rs166;
	@%p85 bra 	$L__BB0_108;
	mul.wide.s32 	%rd175, %r747, 4;
	add.s64 	%rd176, %rd2, %rd175;
	ld.global.f32 	%f86, [%rd176];
	// begin inline asm
	{  cvt.rn.f16.f32 %rs356, %f86;}

	// end inline asm
$L__BB0_108:
	setp.ge.u32 	%p86, %r114, %r368;
	st.shared.u16 	[%r113+256], %rs356;
	mov.u16 	%rs357, %rs166;
	@%p86 bra 	$L__BB0_110;
	mul.wide.s32 	%rd177, %r746, 4;
	add.s64 	%rd178, %rd2, %rd177;
	ld.global.f32 	%f87, [%rd178];
	// begin inline asm
	{  cvt.rn.f16.f32 %rs357, %f87;}

	// end inline asm
$L__BB0_110:
	setp.ge.u32 	%p87, %r115, %r368;
	st.shared.u16 	[%r113+320], %rs357;
	mov.u16 	%rs358, %rs166;
	@%p87 bra 	$L__BB0_112;
	mul.wide.s32 	%rd179, %r745, 4;
	add.s64 	%rd180, %rd2, %rd179;
	ld.global.f32 	%f88, [%rd180];
	// begin inline asm
	{  cvt.rn.f16.f32 %rs358, %f88;}

	// end inline asm
$L__BB0_112:
	setp.ge.u32 	%p88, %r161, %r368;
	st.shared.u16 	[%r113+384], %rs358;
	mov.u16 	%rs359, %rs166;
	@%p88 bra 	$L__BB0_114;
	mul.wide.s32 	%rd181, %r744, 4;
	add.s64 	%rd182, %rd2, %rd181;
	ld.global.f32 	%f89, [%rd182];
	// begin inline asm
	{  cvt.rn.f16.f32 %rs359, %f89;}

	// end inline asm
$L__BB0_114:
	st.shared.u16 	[%r113+448], %rs359;
	mul.wide.s32 	%rd183, %r758, 4;
	add.s64 	%rd184, %rd3, %rd183;
	ld.global.f32 	%f90, [%rd184];
	// begin inline asm
	{  cvt.rn.f16.f32 %rs255, %f90;}

	// end inline asm
	st.shared.u16 	[%r116], %rs255;
	mul.wide.s32 	%rd185, %r759, 4;
	add.s64 	%rd186, %rd3, %rd185;
	ld.global.f32 	%f91, [%rd186];
	// begin inline asm
	{  cvt.rn.f16.f32 %rs256, %f91;}

	// end inline asm
	st.shared.u16 	[%r116+64], %rs256;
	mul.wide.s32 	%rd187, %r757, 4;
	add.s64 	%rd188, %rd3, %rd187;
	ld.global.f32 	%f92, [%rd188];
	// begin inline asm
	{  cvt.rn.f16.f32 %rs257, %f92;}

	// end inline asm
	st.shared.u16 	[%r116+128], %rs257;
	mul.wide.s32 	%rd189, %r756, 4;
	add.s64 	%rd190, %rd3, %rd189;
	ld.global.f32 	%f93, [%rd190];
	// begin inline asm
	{  cvt.rn.f16.f32 %rs258, %f93;}

	// end inline asm
	st.shared.u16 	[%r116+192], %rs258;
	mul.wide.s32 	%rd191, %r755, 4;
	add.s64 	%rd192, %rd3, %rd191;
	ld.global.f32 	%f94, [%rd192];
	// begin inline asm
	{  cvt.rn.f16.f32 %rs259, %f94;}

	// end inline asm
	st.shared.u16 	[%r116+256], %rs259;
	mul.wide.s32 	%rd193, %r754, 4;
	add.s64 	%rd194, %rd3, %rd193;
	ld.global.f32 	%f95, [%rd194];
	// begin inline asm
	{  cvt.rn.f16.f32 %rs260, %f95;}

	// end inline asm
	st.shared.u16 	[%r116+320], %rs260;
	mul.wide.s32 	%rd195, %r753, 4;
	add.s64 	%rd196, %rd3, %rd195;
	ld.global.f32 	%f96, [%rd196];
	// begin inline asm
	{  cvt.rn.f16.f32 %rs261, %f96;}

	// end inline asm
	st.shared.u16 	[%r116+384], %rs261;
	mul.wide.s32 	%rd197, %r752, 4;
	add.s64 	%rd198, %rd3, %rd197;
	ld.global.f32 	%f97, [%rd198];
	// begin inline asm
	{  cvt.rn.f16.f32 %rs262, %f97;}

	// end inline asm
	st.shared.u16 	[%r116+448], %rs262;
	bra.uni 	$L__BB0_148;
$L__BB0_115:
	setp.ge.u32 	%p89, %r110, %r368;
	setp.ge.s32 	%p90, %r761, %r370;
	or.pred  	%p91, %p89, %p90;
	mov.u16 	%rs360, %rs166;
	@%p91 bra 	$L__BB0_117;
	mul.wide.s32 	%rd199, %r750, 4;
	add.s64 	%rd200, %rd2, %rd199;
	ld.global.f32 	%f98, [%rd200];
	// begin inline asm
	{  cvt.rn.f16.f32 %rs360, %f98;}

	// end inline asm
$L__BB0_117:
	setp.ge.u32 	%p93, %r162, %r368;
	st.shared.u16 	[%r113], %rs360;
	or.pred  	%p94, %p93, %p90;
	mov.u16 	%rs361, %rs166;
	@%p94 bra 	$L__BB0_119;
	mul.wide.s32 	%rd201, %r751, 4;
	add.s64 	%rd202, %rd2, %rd201;
	ld.global.f32 	%f99, [%rd202];
	// begin inline asm
	{  cvt.rn.f16.f32 %rs361, %f99;}

	// end inline asm
$L__BB0_119:
	setp.ge.u32 	%p96, %r164, %r368;
	st.shared.u16 	[%r113+64], %rs361;
	or.pred  	%p97, %p96, %p90;
	mov.u16 	%rs362, %rs166;
	@%p97 bra 	$L__BB0_121;
	mul.wide.s32 	%rd203, %r749, 4;
	add.s64 	%rd204, %rd2, %rd203;
	ld.global.f32 	%f100, [%rd204];
	// begin inline asm
	{  cvt.rn.f16.f32 %rs362, %f100;}

	// end inline asm
$L__BB0_121:
	setp.ge.u32 	%p99, %r163, %r368;
	st.shared.u16 	[%r113+128], %rs362;
	or.pred  	%p100, %p99, %p90;
	mov.u16 	%rs363, %rs166;
	@%p100 bra 	$L__BB0_123;
	mul.wide.s32 	%rd205, %r748, 4;
	add.s64 	%rd206, %rd2, %rd205;
	ld.global.f32 	%f101, [%rd206];
	// begin inline asm
	{  cvt.rn.f16.f32 %rs363, %f101;}

	// end inline asm
$L__BB0_123:
	setp.ge.s32 	%p101, %r761, %r370;
	setp.ge.u32 	%p102, %r160, %r368;
	st.shared.u16 	[%r113+192], %rs363;
	or.pred  	%p103, %p102, %p101;
	mov.u16 	%rs364, %rs166;
	@%p103 bra 	$L__BB0_125;
	mul.wide.s32 	%rd207, %r747, 4;
	add.s64 	%rd208, %rd2, %rd207;
	ld.global.f32 	%f102, [%rd208];
	// begin inline asm
	{  cvt.rn.f16.f32 %rs364, %f102;}

	// end inline asm
$L__BB0_125:
	setp.ge.s32 	%p104, %r761, %r370;
	setp.ge.u32 	%p105, %r114, %r368;
	st.shared.u16 	[%r113+256], %rs364;
	or.pred  	%p106, %p105, %p104;
	mov.u16 	%rs365, %rs166;
	@%p106 bra 	$L__BB0_127;
	mul.wide.s32 	%rd209, %r746, 4;
	add.s64 	%rd210, %rd2, %rd209;
	ld.global.f32 	%f103, [%rd210];
	// begin inline asm
	{  cvt.rn.f16.f32 %rs365, %f103;}

	// end inline asm
$L__BB0_127:
	setp.ge.s32 	%p107, %r761, %r370;
	setp.ge.u32 	%p108, %r115, %r368;
	st.shared.u16 	[%r113+320], %rs365;
	or.pred  	%p109, %p108, %p107;
	mov.u16 	%rs366, %rs166;
	@%p109 bra 	$L__BB0_129;
	mul.wide.s32 	%rd211, %r745, 4;
	add.s64 	%rd212, %rd2, %rd211;
	ld.global.f32 	%f104, [%rd212];
	// begin inline asm
	{  cvt.rn.f16.f32 %rs366, %f104;}

	// end inline asm
$L__BB0_129:
	setp.ge.s32 	%p110, %r761, %r370;
	setp.ge.u32 	%p111, %r161, %r368;
	st.shared.u16 	[%r113+384], %rs366;
	or.pred  	%p112, %p111, %p110;
	mov.u16 	%rs367, %rs166;
	@%p112 bra 	$L__BB0_131;
	mul.wide.s32 	%rd213, %r744, 4;
	add.s64 	%rd214, %rd2, %rd213;
	ld.global.f32 	%f105, [%rd214];
	// begin inline asm
	{  cvt.rn.f16.f32 %rs367, %f105;}

	// end inline asm
$L__BB0_131:
	st.shared.u16 	[%r113+448], %rs367;
	add.s32 	%r582, %r760, -8;
	setp.ge.s32 	%p113, %r582, %r370;
	mov.u16 	%rs368, %rs166;
	@%p113 bra 	$L__BB0_133;
	mul.wide.s32 	%rd215, %r758, 4;
	add.s64 	%rd216, %rd3, %rd215;
	ld.global.f32 	%f106, [%rd216];
	// begin inline asm
	{  cvt.rn.f16.f32 %rs368, %f106;}

	// end inline asm
$L__BB0_133:
	st.shared.u16 	[%r116], %rs368;
	add.s32 	%r583, %r760, -6;
	setp.ge.s32 	%p114, %r583, %r370;
	mov.u16 	%rs369, %rs166;
	@%p114 bra 	$L__BB0_135;
	mul.wide.s32 	%rd217, %r759, 4;
	add.s64 	%rd218, %rd3, %rd217;
	ld.global.f32 	%f107, [%rd218];
	// begin inline asm
	{  cvt.rn.f16.f32 %rs369, %f107;}

	// end inline asm
$L__BB0_135:
	st.shared.u16 	[%r116+64], %rs369;
	add.s32 	%r584, %r760, -4;
	setp.ge.s32 	%p115, %r584, %r370;
	mov.u16 	%rs370, %rs166;
	@%p115 bra 	$L__BB0_137;
	mul.wide.s32 	%rd219, %r757, 4;
	add.s64 	%rd220, %rd3, %rd219;
	ld.global.f32 	%f108, [%rd220];
	// begin inline asm
	{  cvt.rn.f16.f32 %rs370, %f108;}

	// end inline asm
$L__BB0_137:
	st.shared.u16 	[%r116+128], %rs370;
	add.s32 	%r585, %r760, -2;
	setp.ge.s32 	%p116, %r585, %r370;
	mov.u16 	%rs371, %rs166;
	@%p116 bra 	$L__BB0_139;
	mul.wide.s32 	%rd221, %r756, 4;
	add.s64 	%rd222, %rd3, %rd221;
	ld.global.f32 	%f109, [%rd222];
	// begin inline asm
	{  cvt.rn.f16.f32 %rs371, %f109;}

	// end inline asm
$L__BB0_139:
	st.shared.u16 	[%r116+192], %rs371;
	setp.ge.s32 	%p117, %r760, %r370;
	mov.u16 	%rs372, %rs166;
	@%p117 bra 	$L__BB0_141;
	mul.wide.s32 	%rd223, %r755, 4;
	add.s64 	%rd224, %rd3, %rd223;
	ld.global.f32 	%f110, [%rd224];
	// begin inline asm
	{  cvt.rn.f16.f32 %rs372, %f110;}

	// end inline asm
$L__BB0_141:
	st.shared.u16 	[%r116+256], %rs372;
	add.s32 	%r586, %r760, 2;
	setp.ge.s32 	%p118, %r586, %r370;
	mov.u16 	%rs373, %rs166;
	@%p118 bra 	$L__BB0_143;
	mul.wide.s32 	%rd225, %r754, 4;
	add.s64 	%rd226, %rd3, %rd225;
	ld.global.f32 	%f111, [%rd226];
	// begin inline asm
	{  cvt.rn.f16.f32 %rs373, %f111;}

	// end inline asm
$L__BB0_143:
	st.shared.u16 	[%r116+320], %rs373;
	add.s32 	%r587, %r760, 4;
	setp.ge.s32 	%p119, %r587, %r370;
	mov.u16 	%rs374, %rs166;
	@%p119 bra 	$L__BB0_145;
	mul.wide.s32 	%rd227, %r753, 4;
	add.s64 	%rd228, %rd3, %rd227;
	ld.global.f32 	%f112, [%rd228];
	// begin inline asm
	{  cvt.rn.f16.f32 %rs374, %f112;}

	// end inline asm
$L__BB0_145:
	st.shared.u16 	[%r116+384], %rs374;
	add.s32 	%r588, %r760, 6;
	setp.ge.s32 	%p120, %r588, %r370;
	mov.u16 	%rs375, %rs166;
	@%p120 bra 	$L__BB0_147;
	mul.wide.s32 	%rd229, %r752, 4;
	add.s64 	%rd230, %rd3, %rd229;
	ld.global.f32 	%f113, [%rd230];
	// begin inline asm
	{  cvt.rn.f16.f32 %rs375, %f113;}

	// end inline asm
$L__BB0_147:
	st.shared.u16 	[%r116+448], %rs375;
$L__BB0_148:
	mov.b32 	%r589, 16;
	wmma.load.a.sync.aligned.row.m16n16k16.shared.f16 	{%r590, %r591, %r592, %r593, %r594, %r595, %r596, %r597}, [%r111], %r589;
	wmma.load.b.sync.aligned.row.m16n16k16.shared.f16 	{%r598, %r599, %r600, %r601, %r602, %r603, %r604, %r605}, [%r112], %r589;
	wmma.mma.sync.aligned.row.row.m16n16k16.f16.f16 {%r770, %r769, %r768, %r739}, {%r590, %r591, %r592, %r593, %r594, %r595, %r596, %r597}, {%r598, %r599, %r600, %r601, %r602, %r603, %r604, %r605}, {%r770, %r769, %r768, %r739};
	add.s32 	%r762, %r762, 1;
	add.s32 	%r761, %r761, 16;
	add.s32 	%r760, %r760, 16;
	add.s32 	%r759, %r759, %r120;
	add.s32 	%r758, %r758, %r120;
	add.s32 	%r757, %r757, %r120;
	add.s32 	%r756, %r756, %r120;
	add.s32 	%r755, %r755, %r120;
	add.s32 	%r754, %r754, %r120;
	add.s32 	%r753, %r753, %r120;
	add.s32 	%r752, %r752, %r120;
	add.s32 	%r751, %r751, 16;
	add.s32 	%r750, %r750, 16;
	add.s32 	%r749, %r749, 16;
	add.s32 	%r748, %r748, 16;
	add.s32 	%r747, %r747, 16;
	add.s32 	%r746, %r746, 16;
	add.s32 	%r745, %r745, 16;
	add.s32 	%r744, %r744, 16;
	add.s32 	%r743, %r743, 16;
	setp.ne.s32 	%p121, %r762, 1;
	@%p121 bra 	$L__BB0_97;
$L__BB0_149:
	shl.b32 	%r606, %r4, 9;
	mov.u32 	%r607, _ZZ14dot_TensorCorePfS_S_iiiE6c_half;
	add.s32 	%r608, %r607, %r606;
	mov.b32 	%r609, 16;
	wmma.store.d.sync.aligned.row.m16n16k16.shared.f16 	[%r608], {%r770, %r769, %r768, %r739}, %r609;
	mad.lo.s32 	%r193, %r371, %r8, %r377;
	add.s32 	%r194, %r8, %r3;
	mad.lo.s32 	%r195, %r371, %r3, %r2;
	shl.b32 	%r196, %r371, 1;
	setp.ge.s32 	%p122, %r194, %r368;
	shl.b32 	%r610, %r1, 1;
	add.s32 	%r197, %r608, %r610;
	@%p122 bra 	$L__BB0_151;
	ld.shared.u16 	%rs279, [%r197];
	// begin inline asm
	{  cvt.f32.f16 %f114, %rs279;}

	// end inline asm
	add.s32 	%r611, %r195, %r193;
	mul.wide.s32 	%rd231, %r611, 4;
	add.s64 	%rd232, %rd1, %rd231;
	st.global.f32 	[%rd232], %f114;
$L__BB0_151:
	add.s32 	%r198, %r193, %r196;
	add.s32 	%r612, %r194, 2;
	setp.ge.s32 	%p123, %r612, %r368;
	@%p123 bra 	$L__BB0_153;
	ld.shared.u16 	%rs280, [%r197+64];
	// begin inline asm
	{  cvt.f32.f16 %f115, %rs280;}

	// end inline asm
	add.s32 	%r613, %r195, %r198;
	mul.wide.s32 	%rd233, %r613, 4;
	add.s64 	%rd234, %rd1, %rd233;
	st.global.f32 	[%rd234], %f115;
$L__BB0_153:
	add.s32 	%r199, %r198, %r196;
	add.s32 	%r614, %r194, 4;
	setp.ge.s32 	%p124, %r614, %r368;
	@%p124 bra 	$L__BB0_155;
	ld.shared.u16 	%rs281, [%r197+128];
	// begin inline asm
	{  cvt.f32.f16 %f116, %rs281;}

	// end inline asm
	add.s32 	%r615, %r195, %r199;
	mul.wide.s32 	%rd235, %r615, 4;
	add.s64 	%rd236, %rd1, %rd235;
	st.global.f32 	[%rd236], %f116;
$L__BB0_155:
	add.s32 	%r200, %r199, %r196;
	add.s32 	%r616, %r194, 6;
	setp.ge.s32 	%p125, %r616, %r368;
	@%p125 bra 	$L__BB0_157;
	ld.shared.u16 	%rs282, [%r197+192];
	// begin inline asm
	{  cvt.f32.f16 %f117, %rs282;}

	// end inline asm
	add.s32 	%r617, %r195, %r200;
	mul.wide.s32 	%rd237, %r617, 4;
	add.s64 	%rd238, %rd1, %rd237;
	st.global.f32 	[%rd238], %f117;
$L__BB0_157:
	add.s32 	%r201, %r200, %r196;
	add.s32 	%r618, %r194, 8;
	setp.ge.s32 	%p126, %r618, %r368;
	@%p126 bra 	$L__BB0_159;
	ld.shared.u16 	%rs283, [%r197+256];
	// begin inline asm
	{  cvt.f32.f16 %f118, %rs283;}

	// end inline asm
	add.s32 	%r619, %r195, %r201;
	mul.wide.s32 	%rd239, %r619, 4;
	add.s64 	%rd240, %rd1, %rd239;
	st.global.f32 	[%rd240], %f118;
$L__BB0_159:
	add.s32 	%r202, %r201, %r196;
	add.s32 	%r620, %r194, 10;
	setp.ge.s32 	%p127, %r620, %r368;
	@%p127 bra 	$L__BB0_161;
	ld.shared.u16 	%rs284, [%r197+320];
	// begin inline asm
	{  cvt.f32.f16 %f119, %rs284;}

	// end inline asm
	add.s32 	%r621, %r195, %r202;
	mul.wide.s32 	%rd241, %r621, 4;
	add.s64 	%rd242, %rd1, %rd241;
	st.global.f32 	[%rd242], %f119;
$L__BB0_161:
	add.s32 	%r203, %r202, %r196;
	add.s32 	%r622, %r194, 12;
	setp.ge.s32 	%p128, %r622, %r368;
	@%p128 bra 	$L__BB0_163;
	ld.shared.u16 	%rs285, [%r197+384];
	// begin inline asm
	{  cvt.f32.f16 %f120, %rs285;}

	// end inline asm
	add.s32 	%r623, %r195, %r203;
	mul.wide.s32 	%rd243, %r623, 4;
	add.s64 	%rd244, %rd1, %rd243;
	st.global.f32 	[%rd244], %f120;
$L__BB0_163:
	add.s32 	%r204, %r203, %r196;
	add.s32 	%r624, %r194, 14;
	setp.ge.s32 	%p129, %r624, %r368;
	@%p129 bra 	$L__BB0_281;
	ld.shared.u16 	%rs286, [%r197+448];
	// begin inline asm
	{  cvt.f32.f16 %f121, %rs286;}

	// end inline asm
	add.s32 	%r625, %r195, %r204;
	mul.wide.s32 	%rd245, %r625, 4;
	add.s64 	%rd246, %rd1, %rd245;
	st.global.f32 	[%rd246], %f121;
	bra.uni 	$L__BB0_281;
$L__BB0_165:
	setp.gt.s32 	%p8, %r13, %r371;
	@%p8 bra 	$L__BB0_170;
	setp.lt.s32 	%p9, %r370, -14;
	mov.u32 	%r824, %r739;
	mov.u32 	%r825, %r739;
	mov.u32 	%r826, %r739;
	@%p9 bra 	$L__BB0_280;
	add.s32 	%r379, %r370, -1;
	shr.s32 	%r380, %r379, 31;
	shr.u32 	%r381, %r380, 28;
	add.s32 	%r382, %r379, %r381;
	shr.s32 	%r383, %r382, 4;
	neg.s32 	%r818, %r383;
	shl.b32 	%r384, %r4, 9;
	mov.u32 	%r385, _ZZ14dot_TensorCorePfS_S_iiiE6a_half;
	add.s32 	%r205, %r385, %r384;
	mov.u32 	%r386, _ZZ14dot_TensorCorePfS_S_iiiE6b_half;
	add.s32 	%r206, %r386, %r384;
	shl.b32 	%r387, %r1, 1;
	add.s32 	%r207, %r205, %r387;
	add.s32 	%r208, %r206, %r387;
	or.b32  	%r816, %r3, 8;
	or.b32  	%r388, %r3, 2;
	mad.lo.s32 	%r389, %r371, %r388, %r9;
	add.s32 	%r390, %r389, %r10;
	add.s32 	%r815, %r390, %r2;
	shl.b32 	%r212, %r371, 4;
	mad.lo.s32 	%r391, %r371, %r3, %r9;
	add.s32 	%r392, %r391, %r10;
	add.s32 	%r814, %r392, %r2;
	or.b32  	%r393, %r3, 4;
	mad.lo.s32 	%r394, %r371, %r393, %r9;
	add.s32 	%r395, %r394, %r10;
	add.s32 	%r813, %r395, %r2;
	or.b32  	%r396, %r3, 6;
	mad.lo.s32 	%r397, %r371, %r396, %r9;
	add.s32 	%r398, %r397, %r10;
	add.s32 	%r812, %r398, %r2;
	mad.lo.s32 	%r399, %r371, %r816, %r9;
	add.s32 	%r400, %r399, %r10;
	add.s32 	%r811, %r400, %r2;
	or.b32  	%r401, %r3, 10;
	mad.lo.s32 	%r402, %r371, %r401, %r9;
	add.s32 	%r403, %r402, %r10;
	add.s32 	%r810, %r403, %r2;
	or.b32  	%r404, %r3, 12;
	mad.lo.s32 	%r405, %r371, %r404, %r9;
	add.s32 	%r406, %r405, %r10;
	add.s32 	%r809, %r406, %r2;
	or.b32  	%r407, %r3, 14;
	mad.lo.s32 	%r408, %r371, %r407, %r9;
	add.s32 	%r409, %r408, %r10;
	add.s32 	%r808, %r409, %r2;
	add.s32 	%r410, %r3, %r6;
	add.s32 	%r411, %r410, %r7;
	add.s32 	%r412, %r411, 2;
	mad.lo.s32 	%r807, %r370, %r412, %r2;
	mad.lo.s32 	%r806, %r370, %r411, %r2;
	add.s32 	%r413, %r411, 4;
	mad.lo.s32 	%r805, %r370, %r413, %r2;
	add.s32 	%r414, %r411, 6;
	mad.lo.s32 	%r804, %r370, %r414, %r2;
	add.s32 	%r415, %r411, 8;
	mad.lo.s32 	%r803, %r370, %r415, %r2;
	add.s32 	%r416, %r411, 10;
	mad.lo.s32 	%r802, %r370, %r416, %r2;
	add.s32 	%r417, %r411, 12;
	mad.lo.s32 	%r801, %r370, %r417, %r2;
	add.s32 	%r418, %r411, 14;
	mad.lo.s32 	%r800, %r370, %r418, %r2;
	mov.b32 	%r799, 8;
	mov.u32 	%r817, %r2;
	mov.u32 	%r824, %r739;
	mov.u32 	%r825, %r739;
	mov.u32 	%r826, %r739;
$L__BB0_168:
	add.s32 	%r419, %r799, 8;
	setp.gt.s32 	%p10, %r419, %r370;
	@%p10 bra 	$L__BB0_246;
	mul.wide.s32 	%rd7, %r806, 4;
	add.s64 	%rd8, %rd2, %rd7;
	ld.global.f32 	%f2, [%rd8];
	// begin inline asm
	{  cvt.rn.f16.f32 %rs167, %f2;}

	// end inline asm
	st.shared.u16 	[%r207], %rs167;
	mul.wide.s32 	%rd9, %r807, 4;
	add.s64 	%rd10, %rd2, %rd9;
	ld.global.f32 	%f3, [%rd10];
	// begin inline asm
	{  cvt.rn.f16.f32 %rs168, %f3;}

	// end inline asm
	st.shared.u16 	[%r207+64], %rs168;
	mul.wide.s32 	%rd11, %r805, 4;
	add.s64 	%rd12, %rd2, %rd11;
	ld.global.f32 	%f4, [%rd12];
	// begin inline asm
	{  cvt.rn.f16.f32 %rs169, %f4;}

	// end inline asm
	st.shared.u16 	[%r207+128], %rs169;
	mul.wide.s32 	%rd13, %r804, 4;
	add.s64 	%rd14, %rd2, %rd13;
	ld.global.f32 	%f5, [%rd14];
	// begin inline asm
	{  cvt.rn.f16.f32 %rs170, %f5;}

	// end inline asm
	st.shared.u16 	[%r207+192], %rs170;
	mul.wide.s32 	%rd15, %r803, 4;
	add.s64 	%rd16, %rd2, %rd15;
	ld.global.f32 	%f6, [%rd16];
	// begin inline asm
	{  cvt.rn.f16.f32 %rs171, %f6;}

	// end inline asm
	st.shared.u16 	[%r207+256], %rs171;
	mul.wide.s32 	%rd17, %r802, 4;
	add.s64 	%rd18, %rd2, %rd17;
	ld.global.f32 	%f7, [%rd18];
	// begin inline asm
	{  cvt.rn.f16.f32 %rs172, %f7;}

	// end inline asm
	st.shared.u16 	[%r207+320], %rs172;
	mul.wide.s32 	%rd19, %r801, 4;
	add.s64 	%rd20, %rd2, %rd19;
	ld.global.f32 	%f8, [%rd20];
	// begin inline asm
	{  cvt.rn.f16.f32 %rs173, %f8;}

	// end inline asm
	st.shared.u16 	[%r207+384], %rs173;
	mul.wide.s32 	%rd21, %r800, 4;
	add.s64 	%rd22, %rd2, %rd21;
	ld.global.f32 	%f9, [%rd22];
	// begin inline asm
	{  cvt.rn.f16.f32 %rs174, %f9;}

	// end inline asm
	st.shared.u16 	[%r207+448], %rs174;
	mul.wide.s32 	%rd23, %r814, 4;
	add.s64 	%rd24, %rd3, %rd23;
	ld.global.f32 	%f10, [%rd24];
	// begin inline asm
	{  cvt.rn.f16.f32 %rs175, %f10;}

	// end inline asm
	st.shared.u16 	[%r208], %rs175;
	mul.wide.s32 	%rd25, %r815, 4;
	add.s64 	%rd26, %rd3, %rd25;
	ld.global.f32 	%f11, [%rd26];
	// begin inline asm
	{  cvt.rn.f16.f32 %rs176, %f11;}

	// end inline asm
	st.shared.u16 	[%r208+64], %rs176;
	mul.wide.s32 	%rd27, %r813, 4;
	add.s64 	%rd28, %rd3, %rd27;
	ld.global.f32 	%f12, [%rd28];
	// begin inline asm
	{  cvt.rn.f16.f32 %rs177, %f12;}

	// end inline asm
	st.shared.u16 	[%r208+128], %rs177;
	mul.wide.s32 	%rd29, %r812, 4;
	add.s64 	%rd30, %rd3, %rd29;
	ld.global.f32 	%f13, [%rd30];
	// begin inline asm
	{  cvt.rn.f16.f32 %rs178, %f13;}

	// end inline asm
	st.shared.u16 	[%r208+192], %rs178;
	mul.wide.s32 	%rd31, %r811, 4;
	add.s64 	%rd32, %rd3, %rd31;
	ld.global.f32 	%f14, [%rd32];
	// begin inline asm
	{  cvt.rn.f16.f32 %rs179, %f14;}

	// end inline asm
	st.shared.u16 	[%r208+256], %rs179;
	mul.wide.s32 	%rd33, %r810, 4;
	add.s64 	%rd34, %rd3, %rd33;
	ld.global.f32 	%f15, [%rd34];
	// begin inline asm
	{  cvt.rn.f16.f32 %rs180, %f15;}

	// end inline asm
	st.shared.u16 	[%r208+320], %rs180;
	mul.wide.s32 	%rd35, %r809, 4;
	add.s64 	%rd36, %rd3, %rd35;
	ld.global.f32 	%f16, [%rd36];
	// begin inline asm
	{  cvt.rn.f16.f32 %rs181, %f16;}

	// end inline asm
	st.shared.u16 	[%r208+384], %rs181;
	mul.wide.s32 	%rd37, %r808, 4;
	add.s64 	%rd38, %rd3, %rd37;
	ld.global.f32 	%f17, [%rd38];
	// begin inline asm
	{  cvt.rn.f16.f32 %rs182, %f17;}

	// end inline asm
	st.shared.u16 	[%r208+448], %rs182;
	bra.uni 	$L__BB0_279;
$L__BB0_170:
	setp.lt.s32 	%p28, %r370, -14;
	mov.u32 	%r796, %r739;
	mov.u32 	%r797, %r739;
	mov.u32 	%r798, %r739;
	@%p28 bra 	$L__BB0_230;
	add.s32 	%r462, %r370, -1;
	shr.s32 	%r463, %r462, 31;
	shr.u32 	%r464, %r463, 28;
	add.s32 	%r465, %r462, %r464;
	shr.s32 	%r466, %r465, 4;
	neg.s32 	%r790, %r466;
	add.s32 	%r228, %r377, %r2;
	shl.b32 	%r467, %r4, 9;
	mov.u32 	%r468, _ZZ14dot_TensorCorePfS_S_iiiE6a_half;
	add.s32 	%r229, %r468, %r467;
	mov.u32 	%r469, _ZZ14dot_TensorCorePfS_S_iiiE6b_half;
	add.s32 	%r230, %r469, %r467;
	shl.b32 	%r470, %r1, 1;
	add.s32 	%r231, %r229, %r470;
	add.s32 	%r232, %r230, %r470;
	or.b32  	%r788, %r3, 8;
	or.b32  	%r471, %r3, 2;
	mad.lo.s32 	%r472, %r371, %r471, %r9;
	add.s32 	%r473, %r472, %r10;
	add.s32 	%r787, %r473, %r2;
	shl.b32 	%r236, %r371, 4;
	mad.lo.s32 	%r474, %r371, %r3, %r9;
	add.s32 	%r475, %r474, %r10;
	add.s32 	%r786, %r475, %r2;
	or.b32  	%r476, %r3, 4;
	mad.lo.s32 	%r477, %r371, %r476, %r9;
	add.s32 	%r478, %r477, %r10;
	add.s32 	%r785, %r478, %r2;
	or.b32  	%r479, %r3, 6;
	mad.lo.s32 	%r480, %r371, %r479, %r9;
	add.s32 	%r481, %r480, %r10;
	add.s32 	%r784, %r481, %r2;
	mad.lo.s32 	%r482, %r371, %r788, %r9;
	add.s32 	%r483, %r482, %r10;
	add.s32 	%r783, %r483, %r2;
	or.b32  	%r484, %r3, 10;
	mad.lo.s32 	%r485, %r371, %r484, %r9;
	add.s32 	%r486, %r485, %r10;
	add.s32 	%r782, %r486, %r2;
	or.b32  	%r487, %r3, 12;
	mad.lo.s32 	%r488, %r371, %r487, %r9;
	add.s32 	%r489, %r488, %r10;
	add.s32 	%r781, %r489, %r2;
	or.b32  	%r490, %r3, 14;
	mad.lo.s32 	%r491, %r371, %r490, %r9;
	add.s32 	%r492, %r491, %r10;
	add.s32 	%r780, %r492, %r2;
	add.s32 	%r493, %r3, %r6;
	add.s32 	%r494, %r493, %r7;
	add.s32 	%r495, %r494, 2;
	mad.lo.s32 	%r779, %r370, %r495, %r2;
	mad.lo.s32 	%r778, %r370, %r494, %r2;
	add.s32 	%r496, %r494, 4;
	mad.lo.s32 	%r777, %r370, %r496, %r2;
	add.s32 	%r497, %r494, 6;
	mad.lo.s32 	%r776, %r370, %r497, %r2;
	add.s32 	%r498, %r494, 8;
	mad.lo.s32 	%r775, %r370, %r498, %r2;
	add.s32 	%r499, %r494, 10;
	mad.lo.s32 	%r774, %r370, %r499, %r2;
	add.s32 	%r500, %r494, 12;
	mad.lo.s32 	%r773, %r370, %r500, %r2;
	add.s32 	%r501, %r494, 14;
	mad.lo.s32 	%r772, %r370, %r501, %r2;
	mov.b32 	%r771, 8;
	mov.u32 	%r789, %r2;
	mov.u32 	%r796, %r739;
	mov.u32 	%r797, %r739;
	mov.u32 	%r798, %r739;
$L__BB0_172:
	add.s32 	%r502, %r771, 8;
	setp.gt.s32 	%p29, %r502, %r370;
	@%p29 bra 	$L__BB0_190;
	setp.ge.s32 	%p30, %r228, %r371;
	mul.wide.s32 	%rd87, %r778, 4;
	add.s64 	%rd88, %rd2, %rd87;
	ld.global.f32 	%f42, [%rd88];
	// begin inline asm
	{  cvt.rn.f16.f32 %rs207, %f42;}

	// end inline asm
	st.shared.u16 	[%r231], %rs207;
	mul.wide.s32 	%rd89, %r779, 4;
	add.s64 	%rd90, %rd2, %rd89;
	ld.global.f32 	%f43, [%rd90];
	// begin inline asm
	{  cvt.rn.f16.f32 %rs208, %f43;}

	// end inline asm
	st.shared.u16 	[%r231+64], %rs208;
	mul.wide.s32 	%rd91, %r777, 4;
	add.s64 	%rd92, %rd2, %rd91;
	ld.global.f32 	%f44, [%rd92];
	// begin inline asm
	{  cvt.rn.f16.f32 %rs209, %f44;}

	// end inline asm
	st.shared.u16 	[%r231+128], %rs209;
	mul.wide.s32 	%rd93, %r776, 4;
	add.s64 	%rd94, %rd2, %rd93;
	ld.global.f32 	%f45, [%rd94];
	// begin inline asm
	{  cvt.rn.f16.f32 %rs210, %f45;}

	// end inline asm
	st.shared.u16 	[%r231+192], %rs210;
	mul.wide.s32 	%rd95, %r775, 4;
	add.s64 	%rd96, %rd2, %rd95;
	ld.global.f32 	%f46, [%rd96];
	// begin inline asm
	{  cvt.rn.f16.f32 %rs211, %f46;}

	// end inline asm
	st.shared.u16 	[%r231+256], %rs211;
	mul.wide.s32 	%rd97, %r774, 4;
	add.s64 	%rd98, %rd2, %rd97;
	ld.global.f32 	%f47, [%rd98];
	// begin inline asm
	{  cvt.rn.f16.f32 %rs212, %f47;}

	// end inline asm
	st.shared.u16 	[%r231+320], %rs212;
	mul.wide.s32 	%rd99, %r773, 4;
	add.s64 	%rd100, %rd2, %rd99;
	ld.global.f32 	%f48, [%rd100];
	// begin inline asm
	{  cvt.rn.f16.f32 %rs213, %f48;}

	// end inline asm
	st.shared.u16 	[%r231+384], %rs213;
	mul.wide.s32 	%rd101, %r772, 4;
	add.s64 	%rd102, %rd2, %rd101;
	ld.global.f32 	%f49, [%rd102];
	// begin inline asm
	{  cvt.rn.f16.f32 %rs214, %f49;}

	// end inline asm
	st.shared.u16 	[%r231+448], %rs214;
	mov.u16 	%rs376, %rs166;
	@%p30 bra 	$L__BB0_175;
	mul.wide.s32 	%rd103, %r786, 4;
	add.s64 	%rd104, %rd3, %rd103;
	ld.global.f32 	%f50, [%rd104];
	// begin inline asm
	{  cvt.rn.f16.f32 %rs376, %f50;}

	// end inline asm
$L__BB0_175:
	setp.ge.s32 	%p31, %r228, %r371;
	st.shared.u16 	[%r232], %rs376;
	mov.u16 	%rs377, %rs166;
	@%p31 bra 	$L__BB0_177;
	mul.wide.s32 	%rd105, %r787, 4;
	add.s64 	%rd106, %rd3, %rd105;
	ld.global.f32 	%f51, [%rd106];
	// begin inline asm
	{  cvt.rn.f16.f32 %rs377, %f51;}

	// end inline asm
$L__BB0_177:
	setp.ge.s32 	%p32, %r228, %r371;
	st.shared.u16 	[%r232+64], %rs377;
	mov.u16 	%rs378, %rs166;
	@%p32 bra 	$L__BB0_179;
	mul.wide.s32 	%rd107, %r785, 4;
	add.s64 	%rd108, %rd3, %rd107;
	ld.global.f32 	%f52, [%rd108];
	// begin inline asm
	{  cvt.rn.f16.f32 %rs378, %f52;}

	// end inline asm
$L__BB0_179:
	setp.ge.s32 	%p33, %r228, %r371;
	st.shared.u16 	[%r232+128], %rs378;
	mov.u16 	%rs379, %rs166;
	@%p33 bra 	$L__BB0_181;
	mul.wide.s32 	%rd109, %r784, 4;
	add.s64 	%rd110, %rd3, %rd109;
	ld.global.f32 	%f53, [%rd110];
	// begin inline asm
	{  cvt.rn.f16.f32 %rs379, %f53;}

	// end inline asm
$L__BB0_181:
	setp.ge.s32 	%p34, %r228, %r371;
	st.shared.u16 	[%r232+192], %rs379;
	mov.u16 	%rs380, %rs166;
	@%p34 bra 	$L__BB0_183;
	mul.wide.s32 	%rd111, %r783, 4;
	add.s64 	%rd112, %rd3, %rd111;
	ld.global.f32 	%f54, [%rd112];
	// begin inline asm
	{  cvt.rn.f16.f32 %rs380, %f54;}

	// end inline asm
$L__BB0_183:
	setp.ge.s32 	%p35, %r228, %r371;
	st.shared.u16 	[%r232+256], %rs380;
	mov.u16 	%rs381, %rs166;
	@%p35 bra 	$L__BB0_185;
	mul.wide.s32 	%rd113, %r782, 4;
	add.s64 	%rd114, %rd3, %rd113;
	ld.global.f32 	%f55, [%rd114];
	// begin inline asm
	{  cvt.rn.f16.f32 %rs381, %f55;}

	// end inline asm
$L__BB0_185:
	setp.ge.s32 	%p36, %r228, %r371;
	st.shared.u16 	[%r232+320], %rs381;
	mov.u16 	%rs382, %rs166;
	@%p36 bra 	$L__BB0_187;
	mul.wide.s32 	%rd115, %r781, 4;
	add.s64 	%rd116, %rd3, %rd115;
	ld.global.f32 	%f56, [%rd116];
	// begin inline asm
	{  cvt.rn.f16.f32 %rs382, %f56;}

	// end inline asm
$L__BB0_187:
	setp.ge.s32 	%p37, %r228, %r371;
	st.shared.u16 	[%r232+384], %rs382;
	mov.u16 	%rs383, %rs166;
	@%p37 bra 	$L__BB0_189;
	mul.wide.s32 	%rd117, %r780, 4;
	add.s64 	%rd118, %rd3, %rd117;
	ld.global.f32 	%f57, [%rd118];
	// begin inline asm
	{  cvt.rn.f16.f32 %rs383, %f57;}

	// end inline asm
$L__BB0_189:
	st.shared.u16 	[%r232+448], %rs383;
	bra.uni 	$L__BB0_229;
$L__BB0_190:
	setp.ge.s32 	%p38, %r789, %r370;
	mov.u16 	%rs384, %rs166;
	@%p38 bra 	$L__BB0_192;
	mul.wide.s32 	%rd119, %r778, 4;
	add.s64 	%rd120, %rd2, %rd119;
	ld.global.f32 	%f58, [%rd120];
	// begin inline asm
	{  cvt.rn.f16.f32 %rs384, %f58;}

	// end inline asm
$L__BB0_192:
	setp.ge.s32 	%p39, %r789, %r370;
	st.shared.u16 	[%r231], %rs384;
	mov.u16 	%rs385, %rs166;
	@%p39 bra 	$L__BB0_194;
	mul.wide.s32 	%rd121, %r779, 4;
	add.s64 	%rd122, %rd2, %rd121;
	ld.global.f32 	%f59, [%rd122];
	// begin inline asm
	{  cvt.rn.f16.f32 %rs385, %f59;}

	// end inline asm
$L__BB0_194:
	setp.ge.s32 	%p40, %r789, %r370;
	st.shared.u16 	[%r231+64], %rs385;
	mov.u16 	%rs386, %rs166;
	@%p40 bra 	$L__BB0_196;
	mul.wide.s32 	%rd123, %r777, 4;
	add.s64 	%rd124, %rd2, %rd123;
	ld.global.f32 	%f60, [%rd124];
	// begin inline asm
	{  cvt.rn.f16.f32 %rs386, %f60;}

	// end inline asm
$L__BB0_196:
	setp.ge.s32 	%p41, %r789, %r370;
	st.shared.u16 	[%r231+128], %rs386;
	mov.u16 	%rs387, %rs166;
	@%p41 bra 	$L__BB0_198;
	mul.wide.s32 	%rd125, %r776, 4;
	add.s64 	%rd126, %rd2, %rd125;
	ld.global.f32 	%f61, [%rd126];
	// begin inline asm
	{  cvt.rn.f16.f32 %rs387, %f61;}

	// end inline asm
$L__BB0_198:
	setp.ge.s32 	%p42, %r789, %r370;
	st.shared.u16 	[%r231+192], %rs387;
	mov.u16 	%rs388, %rs166;
	@%p42 bra 	$L__BB0_200;
	mul.wide.s32 	%rd127, %r775, 4;
	add.s64 	%rd128, %rd2, %rd127;
	ld.global.f32 	%f62, [%rd128];
	// begin inline asm
	{  cvt.rn.f16.f32 %rs388, %f62;}

	// end inline asm
$L__BB0_200:
	setp.ge.s32 	%p43, %r789, %r370;
	st.shared.u16 	[%r231+256], %rs388;
	mov.u16 	%rs389, %rs166;
	@%p43 bra 	$L__BB0_202;
	mul.wide.s32 	%rd129, %r774, 4;
	add.s64 	%rd130, %rd2, %rd129;
	ld.global.f32 	%f63, [%rd130];
	// begin inline asm
	{  cvt.rn.f16.f32 %rs389, %f63;}

	// end inline asm
$L__BB0_202:
	setp.ge.s32 	%p44, %r789, %r370;
	st.shared.u16 	[%r231+320], %rs389;
	mov.u16 	%rs390, %rs166;
	@%p44 bra 	$L__BB0_204;
	mul.wide.s32 	%rd131, %r773, 4;
	add.s64 	%rd132, %rd2, %rd131;
	ld.global.f32 	%f64, [%rd132];
	// begin inline asm
	{  cvt.rn.f16.f32 %rs390, %f64;}

	// end inline asm
$L__BB0_204:
	setp.ge.s32 	%p45, %r789, %r370;
	st.shared.u16 	[%r231+384], %rs390;
	mov.u16 	%rs391, %rs166;
	@%p45 bra 	$L__BB0_206;
	mul.wide.s32 	%rd133, %r772, 4;
	add.s64 	%rd134, %rd2, %rd133;
	ld.global.f32 	%f65, [%rd134];
	// begin inline asm
	{  cvt.rn.f16.f32 %rs391, %f65;}

	// end inline asm
$L__BB0_206:
	setp.ge.s32 	%p46, %r228, %r371;
	st.shared.u16 	[%r231+448], %rs391;
	add.s32 	%r503, %r788, -8;
	setp.ge.s32 	%p47, %r503, %r370;
	or.pred  	%p48, %p46, %p47;
	mov.u16 	%rs392, %rs166;
	@%p48 bra 	$L__BB0_208;
	mul.wide.s32 	%rd135, %r786, 4;
	add.s64 	%rd136, %rd3, %rd135;
	ld.global.f32 	%f66, [%rd136];
	// begin inline asm
	{  cvt.rn.f16.f32 %rs392, %f66;}

	// end inline asm
$L__BB0_208:
	setp.lt.s32 	%p49, %r228, %r371;
	st.shared.u16 	[%r232], %rs392;
	add.s32 	%r504, %r788, -6;
	setp.lt.s32 	%p50, %r504, %r370;
	and.pred  	%p51, %p49, %p50;
	@%p51 bra 	$L__BB0_210;
	st.shared.u16 	[%r232+64], %rs166;
	bra.uni 	$L__BB0_211;
$L__BB0_210:
	mul.wide.s32 	%rd137, %r787, 4;
	add.s64 	%rd138, %rd3, %rd137;
	ld.global.f32 	%f67, [%rd138];
	// begin inline asm
	{  cvt.rn.f16.f32 %rs232, %f67;}

	// end inline asm
	st.shared.u16 	[%r232+64], %rs232;
$L__BB0_211:
	setp.lt.s32 	%p52, %r228, %r371;
	add.s32 	%r505, %r788, -4;
	setp.lt.s32 	%p53, %r505, %r370;
	and.pred  	%p54, %p52, %p53;
	@%p54 bra 	$L__BB0_213;
	st.shared.u16 	[%r232+128], %rs166;
	bra.uni 	$L__BB0_214;
$L__BB0_213:
	mul.wide.s32 	%rd139, %r785, 4;
	add.s64 	%rd140, %rd3, %rd139;
	ld.global.f32 	%f68, [%rd140];
	// begin inline asm
	{  cvt.rn.f16.f32 %rs233, %f68;}

	// end inline asm
	st.shared.u16 	[%r232+128], %rs233;
$L__BB0_214:
	setp.lt.s32 	%p55, %r228, %r371;
	add.s32 	%r506, %r788, -2;
	setp.lt.s32 	%p56, %r506, %r370;
	and.pred  	%p57, %p55, %p56;
	@%p57 bra 	$L__BB0_216;
	st.shared.u16 	[%r232+192], %rs166;
	bra.uni 	$L__BB0_217;
$L__BB0_216:
	mul.wide.s32 	%rd141, %r784, 4;
	add.s64 	%rd142, %rd3, %rd141;
	ld.global.f32 	%f69, [%rd142];
	// begin inline asm
	{  cvt.rn.f16.f32 %rs234, %f69;}

	// end inline asm
	st.shared.u16 	[%r232+192], %rs234;
$L__BB0_217:
	setp.lt.s32 	%p58, %r228, %r371;
	setp.lt.s32 	%p59, %r788, %r370;
	and.pred  	%p60, %p58, %p59;
	@%p60 bra 	$L__BB0_219;
	st.shared.u16 	[%r232+256], %rs166;
	bra.uni 	$L__BB0_220;
$L__BB0_219:
	mul.wide.s32 	%rd143, %r783, 4;
	add.s64 	%rd144, %rd3, %rd143;
	ld.global.f32 	%f70, [%rd144];
	// begin inline asm
	{  cvt.rn.f16.f32 %rs235, %f70;}

	// end inline asm
	st.shared.u16 	[%r232+256], %rs235;
$L__BB0_220:
	setp.lt.s32 	%p61, %r228, %r371;
	add.s32 	%r507, %r788, 2;
	setp.lt.s32 	%p62, %r507, %r370;
	and.pred  	%p63, %p61, %p62;
	@%p63 bra 	$L__BB0_222;
	st.shared.u16 	[%r232+320], %rs166;
	bra.uni 	$L__BB0_223;
$L__BB0_222:
	mul.wide.s32 	%rd145, %r782, 4;
	add.s64 	%rd146, %rd3, %rd145;
	ld.global.f32 	%f71, [%rd146];
	// begin inline asm
	{  cvt.rn.f16.f32 %rs236, %f71;}

	// end inline asm
	st.shared.u16 	[%r232+320], %rs236;
$L__BB0_223:
	setp.lt.s32 	%p64, %r228, %r371;
	add.s32 	%r508, %r788, 4;
	setp.lt.s32 	%p65, %r508, %r370;
	and.pred  	%p66, %p64, %p65;
	@%p66 bra 	$L__BB0_225;
	st.shared.u16 	[%r232+384], %rs166;
	bra.uni 	$L__BB0_226;
$L__BB0_225:
	mul.wide.s32 	%rd147, %r781, 4;
	add.s64 	%rd148, %rd3, %rd147;
	ld.global.f32 	%f72, [%rd148];
	// begin inline asm
	{  cvt.rn.f16.f32 %rs237, %f72;}

	// end inline asm
	st.shared.u16 	[%r232+384], %rs237;
$L__BB0_226:
	setp.lt.s32 	%p67, %r228, %r371;
	add.s32 	%r509, %r788, 6;
	setp.lt.s32 	%p68, %r509, %r370;
	and.pred  	%p69, %p67, %p68;
	@%p69 bra 	$L__BB0_228;
	st.shared.u16 	[%r232+448], %rs166;
	bra.uni 	$L__BB0_229;
$L__BB0_228:
	mul.wide.s32 	%rd149, %r780, 4;
	add.s64 	%rd150, %rd3, %rd149;
	ld.global.f32 	%f73, [%rd150];
	// begin inline asm
	{  cvt.rn.f16.f32 %rs238, %f73;}

	// end inline asm
	st.shared.u16 	[%r232+448], %rs238;
$L__BB0_229:
	mov.b32 	%r510, 16;
	wmma.load.a.sync.aligned.row.m16n16k16.shared.f16 	{%r511, %r512, %r513, %r514, %r515, %r516, %r517, %r518}, [%r229], %r510;
	wmma.load.b.sync.aligned.row.m16n16k16.shared.f16 	{%r519, %r520, %r521, %r522, %r523, %r524, %r525, %r526}, [%r230], %r510;
	wmma.mma.sync.aligned.row.row.m16n16k16.f16.f16 {%r798, %r797, %r796, %r739}, {%r511, %r512, %r513, %r514, %r515, %r516, %r517, %r518}, {%r519, %r520, %r521, %r522, %r523, %r524, %r525, %r526}, {%r798, %r797, %r796, %r739};
	add.s32 	%r790, %r790, 1;
	add.s32 	%r789, %r789, 16;
	add.s32 	%r788, %r788, 16;
	add.s32 	%r787, %r787, %r236;
	add.s32 	%r786, %r786, %r236;
	add.s32 	%r785, %r785, %r236;
	add.s32 	%r784, %r784, %r236;
	add.s32 	%r783, %r783, %r236;
	add.s32 	%r782, %r782, %r236;
	add.s32 	%r781, %r781, %r236;
	add.s32 	%r780, %r780, %r236;
	add.s32 	%r779, %r779, 16;
	add.s32 	%r778, %r778, 16;
	add.s32 	%r777, %r777, 16;
	add.s32 	%r776, %r776, 16;
	add.s32 	%r775, %r775, 16;
	add.s32 	%r774, %r774, 16;
	add.s32 	%r773, %r773, 16;
	add.s32 	%r772, %r772, 16;
	add.s32 	%r771, %r771, 16;
	setp.ne.s32 	%p70, %r790, 1;
	@%p70 bra 	$L__BB0_172;
$L__BB0_230:
	shl.b32 	%r527, %r4, 9;
	mov.u32 	%r528, _ZZ14dot_TensorCorePfS_S_iiiE6c_half;
	add.s32 	%r529, %r528, %r527;
	mov.b32 	%r530, 16;
	wmma.store.d.sync.aligned.row.m16n16k16.shared.f16 	[%r529], {%r798, %r797, %r796, %r739}, %r530;
	mad.lo.s32 	%r304, %r371, %r8, %r377;
	add.s32 	%r305, %r377, %r2;
	setp.ge.s32 	%p71, %r305, %r371;
	mad.lo.s32 	%r306, %r371, %r3, %r2;
	shl.b32 	%r307, %r371, 1;
	shl.b32 	%r531, %r1, 1;
	add.s32 	%r308, %r529, %r531;
	@%p71 bra 	$L__BB0_232;
	ld.shared.u16 	%rs239, [%r308];
	// begin inline asm
	{  cvt.f32.f16 %f74, %rs239;}

	// end inline asm
	add.s32 	%r532, %r306, %r304;
	mul.wide.s32 	%rd151, %r532, 4;
	add.s64 	%rd152, %rd1, %rd151;
	st.global.f32 	[%rd152], %f74;
$L__BB0_232:
	setp.ge.s32 	%p72, %r305, %r371;
	add.s32 	%r309, %r304, %r307;
	@%p72 bra 	$L__BB0_234;
	ld.shared.u16 	%rs240, [%r308+64];
	// begin inline asm
	{  cvt.f32.f16 %f75, %rs240;}

	// end inline asm
	add.s32 	%r533, %r306, %r309;
	mul.wide.s32 	%rd153, %r533, 4;
	add.s64 	%rd154, %rd1, %rd153;
	st.global.f32 	[%rd154], %f75;
$L__BB0_234:
	setp.ge.s32 	%p73, %r305, %r371;
	add.s32 	%r310, %r309, %r307;
	@%p73 bra 	$L__BB0_236;
	ld.shared.u16 	%rs241, [%r308+128];
	// begin inline asm
	{  cvt.f32.f16 %f76, %rs241;}

	// end inline asm
	add.s32 	%r534, %r306, %r310;
	mul.wide.s32 	%rd155, %r534, 4;
	add.s64 	%rd156, %rd1, %rd155;
	st.global.f32 	[%rd156], %f76;
$L__BB0_236:
	setp.ge.s32 	%p74, %r305, %r371;
	add.s32 	%r311, %r310, %r307;
	@%p74 bra 	$L__BB0_238;
	ld.shared.u16 	%rs242, [%r308+192];
	// begin inline asm
	{  cvt.f32.f16 %f77, %rs242;}

	// end inline asm
	add.s32 	%r535, %r306, %r311;
	mul.wide.s32 	%rd157, %r535, 4;
	add.s64 	%rd158, %rd1, %rd157;
	st.global.f32 	[%rd158], %f77;
$L__BB0_238:
	setp.ge.s32 	%p75, %r305, %r371;
	add.s32 	%r312, %r311, %r307;
	@%p75 bra 	$L__BB0_240;
	ld.shared.u16 	%rs243, [%r308+256];
	// begin inline asm
	{  cvt.f32.f16 %f78, %rs243;}

	// end inline asm
	add.s32 	%r536, %r306, %r312;
	mul.wide.s32 	%rd159, %r536, 4;
	add.s64 	%rd160, %rd1, %rd159;
	st.global.f32 	[%rd160], %f78;
$L__BB0_240:
	setp.ge.s32 	%p76, %r305, %r371;
	add.s32 	%r313, %r312, %r307;
	@%p76 bra 	$L__BB0_242;
	ld.shared.u16 	%rs244, [%r308+320];
	// begin inline asm
	{  cvt.f32.f16 %f79, %rs244;}

	// end inline asm
	add.s32 	%r537, %r306, %r313;
	mul.wide.s32 	%rd161, %r537, 4;
	add.s64 	%rd162, %rd1, %rd161;
	st.global.f32 	[%rd162], %f79;
$L__BB0_242:
	setp.ge.s32 	%p77, %r305, %r371;
	add.s32 	%r314, %r313, %r307;
	@%p77 bra 	$L__BB0_244;
	ld.shared.u16 	%rs245, [%r308+384];
	// begin inline asm
	{  cvt.f32.f16 %f80, %rs245;}

	// end inline asm
	add.s32 	%r538, %r306, %r314;
	mul.wide.s32 	%rd163, %r538, 4;
	add.s64 	%rd164, %rd1, %rd163;
	st.global.f32 	[%rd164], %f80;
$L__BB0_244:
	setp.ge.s32 	%p78, %r305, %r371;
	add.s32 	%r315, %r314, %r307;
	@%p78 bra 	$L__BB0_281;
	ld.shared.u16 	%rs246, [%r308+448];
	// begin inline asm
	{  cvt.f32.f16 %f81, %rs246;}

	// end inline asm
	add.s32 	%r539, %r306, %r315;
	mul.wide.s32 	%rd165, %r539, 4;
	add.s64 	%rd166, %rd1, %rd165;
	st.global.f32 	[%rd166], %f81;
	bra.uni 	$L__BB0_281;
$L__BB0_246:
	setp.ge.s32 	%p11, %r817, %r370;
	mov.u16 	%rs393, %rs166;
	@%p11 bra 	$L__BB0_248;
	mul.wide.s32 	%rd39, %r806, 4;
	add.s64 	%rd40, %rd2, %rd39;
	ld.global.f32 	%f18, [%rd40];
	// begin inline asm
	{  cvt.rn.f16.f32 %rs393, %f18;}

	// end inline asm
$L__BB0_248:
	setp.ge.s32 	%p12, %r817, %r370;
	st.shared.u16 	[%r207], %rs393;
	mov.u16 	%rs394, %rs166;
	@%p12 bra 	$L__BB0_250;
	mul.wide.s32 	%rd41, %r807, 4;
	add.s64 	%rd42, %rd2, %rd41;
	ld.global.f32 	%f19, [%rd42];
	// begin inline asm
	{  cvt.rn.f16.f32 %rs394, %f19;}

	// end inline asm
$L__BB0_250:
	setp.ge.s32 	%p13, %r817, %r370;
	st.shared.u16 	[%r207+64], %rs394;
	mov.u16 	%rs395, %rs166;
	@%p13 bra 	$L__BB0_252;
	mul.wide.s32 	%rd43, %r805, 4;
	add.s64 	%rd44, %rd2, %rd43;
	ld.global.f32 	%f20, [%rd44];
	// begin inline asm
	{  cvt.rn.f16.f32 %rs395, %f20;}

	// end inline asm
$L__BB0_252:
	setp.ge.s32 	%p14, %r817, %r370;
	st.shared.u16 	[%r207+128], %rs395;
	mov.u16 	%rs396, %rs166;
	@%p14 bra 	$L__BB0_254;
	mul.wide.s32 	%rd45, %r804, 4;
	add.s64 	%rd46, %rd2, %rd45;
	ld.global.f32 	%f21, [%rd46];
	// begin inline asm
	{  cvt.rn.f16.f32 %rs396, %f21;}

	// end inline asm
$L__BB0_254:
	setp.ge.s32 	%p15, %r817, %r370;
	st.shared.u16 	[%r207+192], %rs396;
	mov.u16 	%rs397, %rs166;
	@%p15 bra 	$L__BB0_256;
	mul.wide.s32 	%rd47, %r803, 4;
	add.s64 	%rd48, %rd2, %rd47;
	ld.global.f32 	%f22, [%rd48];
	// begin inline asm
	{  cvt.rn.f16.f32 %rs397, %f22;}

	// end inline asm
$L__BB0_256:
	setp.ge.s32 	%p16, %r817, %r370;
	st.shared.u16 	[%r207+256], %rs397;
	mov.u16 	%rs398, %rs166;
	@%p16 bra 	$L__BB0_258;
	mul.wide.s32 	%rd49, %r802, 4;
	add.s64 	%rd50, %rd2, %rd49;
	ld.global.f32 	%f23, [%rd50];
	// begin inline asm
	{  cvt.rn.f16.f32 %rs398, %f23;}

	// end inline asm
$L__BB0_258:
	setp.ge.s32 	%p17, %r817, %r370;
	st.shared.u16 	[%r207+320], %rs398;
	mov.u16 	%rs399, %rs166;
	@%p17 bra 	$L__BB0_260;
	mul.wide.s32 	%rd51, %r801, 4;
	add.s64 	%rd52, %rd2, %rd51;
	ld.global.f32 	%f24, [%rd52];
	// begin inline asm
	{  cvt.rn.f16.f32 %rs399, %f24;}

	// end inline asm
$L__BB0_260:
	setp.ge.s32 	%p18, %r817, %r370;
	st.shared.u16 	[%r207+384], %rs399;
	mov.u16 	%rs400, %rs166;
	@%p18 bra 	$L__BB0_262;
	mul.wide.s32 	%rd53, %r800, 4;
	add.s64 	%rd54, %rd2, %rd53;
	ld.global.f32 	%f25, [%rd54];
	// begin inline asm
	{  cvt.rn.f16.f32 %rs400, %f25;}

	// end inline asm
$L__BB0_262:
	st.shared.u16 	[%r207+448], %rs400;
	add.s32 	%r420, %r816, -8;
	setp.ge.s32 	%p19, %r420, %r370;
	mov.u16 	%rs401, %rs166;
	@%p19 bra 	$L__BB0_264;
	mul.wide.s32 	%rd55, %r814, 4;
	add.s64 	%rd56, %rd3, %rd55;
	ld.global.f32 	%f26, [%rd56];
	// begin inline asm
	{  cvt.rn.f16.f32 %rs401, %f26;}

	// end inline asm
$L__BB0_264:
	st.shared.u16 	[%r208], %rs401;
	add.s32 	%r421, %r816, -6;
	setp.ge.s32 	%p20, %r421, %r370;
	mov.u16 	%rs402, %rs166;
	@%p20 bra 	$L__BB0_266;
	mul.wide.s32 	%rd57, %r815, 4;
	add.s64 	%rd58, %rd3, %rd57;
	ld.global.f32 	%f27, [%rd58];
	// begin inline asm
	{  cvt.rn.f16.f32 %rs402, %f27;}

	// end inline asm
$L__BB0_266:
	st.shared.u16 	[%r208+64], %rs402;
	add.s32 	%r422, %r816, -4;
	setp.ge.s32 	%p21, %r422, %r370;
	mov.u16 	%rs403, %rs166;
	@%p21 bra 	$L__BB0_268;
	mul.wide.s32 	%rd59, %r813, 4;
	add.s64 	%rd60, %rd3, %rd59;
	ld.global.f32 	%f28, [%rd60];
	// begin inline asm
	{  cvt.rn.f16.f32 %rs403, %f28;}

	// end inline asm
$L__BB0_268:
	st.shared.u16 	[%r208+128], %rs403;
	add.s32 	%r423, %r816, -2;
	setp.ge.s32 	%p22, %r423, %r370;
	mov.u16 	%rs404, %rs166;
	@%p22 bra 	$L__BB0_270;
	mul.wide.s32 	%rd61, %r812, 4;
	add.s64 	%rd62, %rd3, %rd61;
	ld.global.f32 	%f29, [%rd62];
	// begin inline asm
	{  cvt.rn.f16.f32 %rs404, %f29;}

	// end inline asm
$L__BB0_270:
	st.shared.u16 	[%r208+192], %rs404;
	setp.ge.s32 	%p23, %r816, %r370;
	mov.u16 	%rs405, %rs166;
	@%p23 bra 	$L__BB0_272;
	mul.wide.s32 	%rd63, %r811, 4;
	add.s64 	%rd64, %rd3, %rd63;
	ld.global.f32 	%f30, [%rd64];
	// begin inline asm
	{  cvt.rn.f16.f32 %rs405, %f30;}

	// end inline asm
$L__BB0_272:
	st.shared.u16 	[%r208+256], %rs405;
	add.s32 	%r424, %r816, 2;
	setp.ge.s32 	%p24, %r424, %r370;
	mov.u16 	%rs406, %rs166;
	@%p24 bra 	$L__BB0_274;
	mul.wide.s32 	%rd65, %r810, 4;
	add.s64 	%rd66, %rd3, %rd65;
	ld.global.f32 	%f31, [%rd66];
	// begin inline asm
	{  cvt.rn.f16.f32 %rs406, %f31;}

	// end inline asm
$L__BB0_274:
	st.shared.u16 	[%r208+320], %rs406;
	add.s32 	%r425, %r816, 4;
	setp.ge.s32 	%p25, %r425, %r370;
	mov.u16 	%rs407, %rs166;
	@%p25 bra 	$L__BB0_276;
	mul.wide.s32 	%rd67, %r809, 4;
	add.s64 	%rd68, %rd3, %rd67;
	ld.global.f32 	%f32, [%rd68];
	// begin inline asm
	{  cvt.rn.f16.f32 %rs407, %f32;}

	// end inline asm
$L__BB0_276:
	st.shared.u16 	[%r208+384], %rs407;
	add.s32 	%r426, %r816, 6;
	setp.ge.s32 	%p26, %r426, %r370;
	mov.u16 	%rs408, %rs166;
	@%p26 bra 	$L__BB0_278;
	mul.wide.s32 	%rd69, %r808, 4;
	add.s64 	%rd70, %rd3, %rd69;
	ld.global.f32 	%f33, [%rd70];
	// begin inline asm
	{  cvt.rn.f16.f32 %rs408, %f33;}

	// end inline asm
$L__BB0_278:
	st.shared.u16 	[%r208+448], %rs408;
$L__BB0_279:
	mov.b32 	%r427, 16;
	wmma.load.a.sync.aligned.row.m16n16k16.shared.f16 	{%r428, %r429, %r430, %r431, %r432, %r433, %r434, %r435}, [%r205], %r427;
	wmma.load.b.sync.aligned.row.m16n16k16.shared.f16 	{%r436, %r437, %r438, %r439, %r440, %r441, %r442, %r443}, [%r206], %r427;
	wmma.mma.sync.aligned.row.row.m16n16k16.f16.f16 {%r826, %r825, %r824, %r739}, {%r428, %r429, %r430, %r431, %r432, %r433, %r434, %r435}, {%r436, %r437, %r438, %r439, %r440, %r441, %r442, %r443}, {%r826, %r825, %r824, %r739};
	add.s32 	%r818, %r818, 1;
	add.s32 	%r817, %r817, 16;
	add.s32 	%r816, %r816, 16;
	add.s32 	%r815, %r815, %r212;
	add.s32 	%r814, %r814, %r212;
	add.s32 	%r813, %r813, %r212;
	add.s32 	%r812, %r812, %r212;
	add.s32 	%r811, %r811, %r212;
	add.s32 	%r810, %r810, %r212;
	add.s32 	%r809, %r809, %r212;
	add.s32 	%r808, %r808, %r212;
	add.s32 	%r807, %r807, 16;
	add.s32 	%r806, %r806, 16;
	add.s32 	%r805, %r805, 16;
	add.s32 	%r804, %r804, 16;
	add.s32 	%r803, %r803, 16;
	add.s32 	%r802, %r802, 16;
	add.s32 	%r801, %r801, 16;
	add.s32 	%r800, %r800, 16;
	add.s32 	%r799, %r799, 16;
	setp.ne.s32 	%p27, %r818, 1;
	@%p27 bra 	$L__BB0_168;
$L__BB0_280:
	shl.b32 	%r444, %r4, 9;
	mov.u32 	%r445, _ZZ14dot_TensorCorePfS_S_iiiE6c_half;
	add.s32 	%r446, %r445, %r444;
	mov.b32 	%r447, 16;
	wmma.store.d.sync.aligned.row.m16n16k16.shared.f16 	[%r446], {%r826, %r825, %r824, %r739}, %r447;
	mad.lo.s32 	%r448, %r371, %r8, %r377;
	mad.lo.s32 	%r449, %r371, %r3, %r2;
	shl.b32 	%r450, %r371, 1;
	shl.b32 	%r451, %r1, 1;
	add.s32 	%r452, %r446, %r451;
	ld.shared.u16 	%rs199, [%r452];
	// begin inline asm
	{  cvt.f32.f16 %f34, %rs199;}

	// end inline asm
	add.s32 	%r453, %r449, %r448;
	mul.wide.s32 	%rd71, %r453, 4;
	add.s64 	%rd72, %rd1, %rd71;
	st.global.f32 	[%rd72], %f34;
	ld.shared.u16 	%rs200, [%r452+64];
	// begin inline asm
	{  cvt.f32.f16 %f35, %rs200;}

	// end inline asm
	add.s32 	%r454, %r453, %r450;
	mul.wide.s32 	%rd73, %r454, 4;
	add.s64 	%rd74, %rd1, %rd73;
	st.global.f32 	[%rd74], %f35;
	ld.shared.u16 	%rs201, [%r452+128];
	// begin inline asm
	{  cvt.f32.f16 %f36, %rs201;}

	// end inline asm
	add.s32 	%r455, %r454, %r450;
	mul.wide.s32 	%rd75, %r455, 4;
	add.s64 	%rd76, %rd1, %rd75;
	st.global.f32 	[%rd76], %f36;
	ld.shared.u16 	%rs202, [%r452+192];
	// begin inline asm
	{  cvt.f32.f16 %f37, %rs202;}

	// end inline asm
	add.s32 	%r456, %r455, %r450;
	mul.wide.s32 	%rd77, %r456, 4;
	add.s64 	%rd78, %rd1, %rd77;
	st.global.f32 	[%rd78], %f37;
	ld.shared.u16 	%rs203, [%r452+256];
	// begin inline asm
	{  cvt.f32.f16 %f38, %rs203;}

	// end inline asm
	add.s32 	%r457, %r456, %r450;
	mul.wide.s32 	%rd79, %r457, 4;
	add.s64 	%rd80, %rd1, %rd79;
	st.global.f32 	[%rd80], %f38;
	ld.shared.u16 	%rs204, [%r452+320];
	// begin inline asm
	{  cvt.f32.f16 %f39, %rs204;}

	// end inline asm
	add.s32 	%r458, %r457, %r450;
	mul.wide.s32 	%rd81, %r458, 4;
	add.s64 	%rd82, %rd1, %rd81;
	st.global.f32 	[%rd82], %f39;
	ld.shared.u16 	%rs205, [%r452+384];
	// begin inline asm
	{  cvt.f32.f16 %f40, %rs205;}

	// end inline asm
	add.s32 	%r459, %r458, %r450;
	mul.wide.s32 	%rd83, %r459, 4;
	add.s64 	%rd84, %rd1, %rd83;
	st.global.f32 	[%rd84], %f40;
	ld.shared.u16 	%rs206, [%r452+448];
	// begin inline asm
	{  cvt.f32.f16 %f41, %rs206;}

	// end inline asm
	add.s32 	%r460, %r459, %r450;
	mul.wide.s32 	%rd85, %r460, 4;
	add.s64 	%rd86, %rd1, %rd85;
	st.global.f32 	[%rd86], %f41;
$L__BB0_281:
	ret;

}


// ===== COMPILED SASS (sm_100) =====

	.target	sm_100

	.elftype	@"ET_EXEC"


//--------------------- .note.nv.tkinfo           --------------------------
	.section	.note.nv.tkinfo,"",@"SHT_NOTE"
	.sectionflags	@"SHF_NOTE_NV_TKINFO"
	.tkinfo
        /*0018*/ 	.word	0x00000002
        /*0030*/ 	.string	""
        /*0030*/ 	.string	"ptxas"
        /*0030*/ 	.string	"Cuda compilation tools, release 13.0, V13.0.88"
        /*0030*/ 	.string	"Build cuda_13.0.r13.0/compiler.36424714_0"
        /*0030*/ 	.string	"-arch sm_100 -m 64 "



//--------------------- .note.nv.cuinfo           --------------------------
	.section	.note.nv.cuinfo,"",@"SHT_NOTE"
	.sectionflags	@"SHF_NOTE_NV_CUINFO"
        /*0018*/ 	.short	0x0002
        /*001a*/ 	.short	0x0064
        /*001c*/ 	.short	0x0082
	.zero		2


//--------------------- .nv.info                  --------------------------
	.section	.nv.info,"",@"SHT_CUDA_INFO"
	.align	4


	//----- nvinfo : EIATTR_REGCOUNT
	.align		4
        /*0000*/ 	.byte	0x04, 0x2f
        /*0002*/ 	.short	(.L_1 - .L_0)
	.align		4
.L_0:
        /*0004*/ 	.word	index@(_Z14dot_TensorCorePfS_S_iii)
        /*0008*/ 	.word	0x00000040


	//----- nvinfo : EIATTR_FRAME_SIZE
	.align		4
.L_1:
        /*000c*/ 	.byte	0x04, 0x11
        /*000e*/ 	.short	(.L_3 - .L_2)
	.align		4
.L_2:
        /*0010*/ 	.word	index@(_Z14dot_TensorCorePfS_S_iii)
        /*0014*/ 	.word	0x00000000


	//----- nvinfo : EIATTR_MIN_STACK_SIZE
	.align		4
.L_3:
        /*0018*/ 	.byte	0x04, 0x12
        /*001a*/ 	.short	(.L_5 - .L_4)
	.align		4
.L_4:
        /*001c*/ 	.word	index@(_Z14dot_TensorCorePfS_S_iii)
        /*0020*/ 	.word	0x00000000
.L_5:


//--------------------- .nv.compat                --------------------------
	.section	.nv.compat,"",@"SHT_CUDA_COMPAT_INFO"
	.align	4
        /*0000*/ 	.byte	0x02, 0x09, 0x00, 0x00, 0x02, 0x02, 0x01, 0x00, 0x02, 0x05, 0x05, 0x00, 0x03, 0x07, 0x01, 0x01
        /*0010*/ 	.byte	0x02, 0x03, 0x00, 0x00, 0x02, 0x06, 0x01, 0x00, 0x04, 0x0b, 0x08, 0x00, 0x09, 0x00, 0x00, 0x00
        /*0020*/ 	.byte	0x00, 0x00, 0x00, 0x00


//--------------------- .nv.info._Z14dot_TensorCorePfS_S_iii --------------------------
	.section	.nv.info._Z14dot_TensorCorePfS_S_iii,"",@"SHT_CUDA_INFO"
	.sectionflags	@""
	.align	4


	//----- nvinfo : EIATTR_CUDA_API_VERSION
	.align		4
        /*0000*/ 	.byte	0x04, 0x37
        /*0002*/ 	.short	(.L_7 - .L_6)
.L_6:
        /*0004*/ 	.word	0x00000082


	//----- nvinfo : EIATTR_KPARAM_INFO
	.align		4
.L_7:
        /*0008*/ 	.byte	0x04, 0x17
        /*000a*/ 	.short	(.L_9 - .L_8)
.L_8:
        /*000c*/ 	.word	0x00000000
        /*0010*/ 	.short	0x0005
        /*0012*/ 	.short	0x0020
        /*0014*/ 	.byte	0x00, 0xf0, 0x11, 0x00


	//----- nvinfo : EIATTR_KPARAM_INFO
	.align		4
.L_9:
        /*0018*/ 	.byte	0x04, 0x17
        /*001a*/ 	.short	(.L_11 - .L_10)
.L_10:
        /*001c*/ 	.word	0x00000000
        /*0020*/ 	.short	0x0004
        /*0022*/ 	.short	0x001c
        /*0024*/ 	.byte	0x00, 0xf0, 0x11, 0x00


	//----- nvinfo : EIATTR_KPARAM_INFO
	.align		4
.L_11:
        /*0028*/ 	.byte	0x04, 0x17
        /*002a*/ 	.short	(.L_13 - .L_12)
.L_12:
        /*002c*/ 	.word	0x00000000
        /*0030*/ 	.short	0x0003
        /*0032*/ 	.short	0x0018
        /*0034*/ 	.byte	0x00, 0xf0, 0x11, 0x00


	//----- nvinfo : EIATTR_KPARAM_INFO
	.align		4
.L_13:
        /*0038*/ 	.byte	0x04, 0x17
        /*003a*/ 	.short	(.L_15 - .L_14)
.L_14:
        /*003c*/ 	.word	0x00000000
        /*0040*/ 	.short	0x0002
        /*0042*/ 	.short	0x0010
        /*0044*/ 	.byte	0x00, 0xf5, 0x21, 0x00


	//----- nvinfo : EIATTR_KPARAM_INFO
	.align		4
.L_15:
        /*0048*/ 	.byte	0x04, 0x17
        /*004a*/ 	.short	(.L_17 - .L_16)
.L_16:
        /*004c*/ 	.word	0x00000000
        /*0050*/ 	.short	0x0001
        /*0052*/ 	.short	0x0008
        /*0054*/ 	.byte	0x00, 0xf5, 0x21, 0x00


	//----- nvinfo : EIATTR_KPARAM_INFO
	.align		4
.L_17:
        /*0058*/ 	.byte	0x04, 0x17
        /*005a*/ 	.short	(.L_19 - .L_18)
.L_18:
        /*005c*/ 	.word	0x00000000
        /*0060*/ 	.short	0x0000
        /*0062*/ 	.short	0x0000
        /*0064*/ 	.byte	0x00, 0xf5, 0x21, 0x00


	//----- nvinfo : EIATTR_SPARSE_MMA_MASK
	.align		4
.L_19:
        /*0068*/ 	.byte	0x03, 0x50
        /*006a*/ 	.short	0x0000


	//----- nvinfo : EIATTR_WMMA_USED
	.align		4
        /*006c*/ 	.byte	0x01, 0x2b
	.zero		2


	//----- nvinfo : EIATTR_MAXREG_COUNT
	.align		4
        /*0070*/ 	.byte	0x03, 0x1b
        /*0072*/ 	.short	0x00ff


	//----- nvinfo : EIATTR_MERCURY_ISA_VERSION
	.align		4
        /*0074*/ 	.byte	0x03, 0x5f
        /*0076*/ 	.short	0x0101


	//----- nvinfo : EIATTR_VRC_CTA_INIT_COUNT
	.align		4
        /*0078*/ 	.byte	0x02, 0x4a
	.zero		1
	.zero		1


	//----- nvinfo : EIATTR_EXIT_INSTR_OFFSETS
	.align		4
        /*007c*/ 	.byte	0x04, 0x1c
        /*007e*/ 	.short	(.L_21 - .L_20)


	//   ....[0]....
.L_20:
        /*0080*/ 	.word	0x00000100


	//   ....[1]....
        /*0084*/ 	.word	0x00001e70


	//   ....[2]....
        /*0088*/ 	.word	0x00001ef0


	//   ....[3]....
        /*008c*/ 	.word	0x00003980


	//   ....[4]....
        /*0090*/ 	.word	0x00003a00


	//   ....[5]....
        /*0094*/ 	.word	0x00005000


	//   ....[6]....
        /*0098*/ 	.word	0x000067f0


	//   ....[7]....
        /*009c*/ 	.word	0x00006870


	//----- nvinfo : EIATTR_CRS_STACK_SIZE
	.align		4
.L_21:
        /*00a0*/ 	.byte	0x04, 0x1e
        /*00a2*/ 	.short	(.L_23 - .L_22)
.L_22:
        /*00a4*/ 	.word	0x00000000


	//----- nvinfo : EIATTR_CBANK_PARAM_SIZE
	.align		4
.L_23:
        /*00a8*/ 	.byte	0x03, 0x19
        /*00aa*/ 	.short	0x0024


	//----- nvinfo : EIATTR_PARAM_CBANK
	.align		4
        /*00ac*/ 	.byte	0x04, 0x0a
        /*00ae*/ 	.short	(.L_25 - .L_24)
	.align		4
.L_24:
        /*00b0*/ 	.word	index@(.nv.constant0._Z14dot_TensorCorePfS_S_iii)
        /*00b4*/ 	.short	0x0380
        /*00b6*/ 	.short	0x0024


	//----- nvinfo : EIATTR_SW_WAR
	.align		4
.L_25:
        /*00b8*/ 	.byte	0x04, 0x36
        /*00ba*/ 	.short	(.L_27 - .L_26)
.L_26:
        /*00bc*/ 	.word	0x00000008
.L_27:


//--------------------- .nv.callgraph             --------------------------
	.section	.nv.callgraph,"",@"SHT_CUDA_CALLGRAPH"
	.align	4
	.sectionentsize	8
	.align		4
        /*0000*/ 	.word	0x00000000
	.align		4
        /*0004*/ 	.word	0xffffffff
	.align		4
        /*0008*/ 	.word	0x00000000
	.align		4
        /*000c*/ 	.word	0xfffffffe
	.align		4
        /*0010*/ 	.word	0x00000000
	.align		4
        /*0014*/ 	.word	0xfffffffd
	.align		4
        /*0018*/ 	.word	0x00000000
	.align		4
        /*001c*/ 	.word	0xfffffffc


//--------------------- .text._Z14dot_TensorCorePfS_S_iii --------------------------
	.section	.text._Z14dot_TensorCorePfS_S_iii,"ax",@progbits
	.align	128
        .global         _Z14dot_TensorCorePfS_S_iii
        .type           _Z14dot_TensorCorePfS_S_iii,@function
        .size           _Z14dot_TensorCorePfS_S_iii,(.L_x_20 - _Z14dot_TensorCorePfS_S_iii)
        .other          _Z14dot_TensorCorePfS_S_iii,@"STO_CUDA_ENTRY STV_DEFAULT"
_Z14dot_TensorCorePfS_S_iii:
.text._Z14dot_TensorCorePfS_S_iii:
[----:B------:R-:W-:Y:S01]  /*0000*/  LDC R1, c[0x0][0x37c] ;  /* 0x0000df00ff017b82 */ /* 0x000fe20000000800 */
[----:B------:R-:W0:Y:S07]  /*0010*/  S2R R7, SR_TID.X ;  /* 0x0000000000077919 */ /* 0x000e2e0000002100 */
[----:B------:R-:W1:Y:S01]  /*0020*/  S2UR UR4, SR_CTAID.X ;  /* 0x00000000000479c3 */ /* 0x000e620000002500 */
[----:B------:R-:W2:Y:S01]  /*0030*/  LDCU.64 UR6, c[0x0][0x398] ;  /* 0x00007300ff0677ac */ /* 0x000ea20008000a00 */
[----:B------:R-:W3:Y:S01]  /*0040*/  S2R R10, SR_CTAID.Y ;  /* 0x00000000000a7919 */ /* 0x000ee20000002600 */
[----:B--2---:R-:W-:Y:S01]  /*0050*/  IMAD.U32 R0, RZ, RZ, UR7 ;  /* 0x00000007ff007e24 */ /* 0x004fe2000f8e00ff */
[----:B-1----:R-:W-:Y:S01]  /*0060*/  USHF.L.U32 UR4, UR4, 0x5, URZ ;  /* 0x0000000504047899 */ /* 0x002fe200080006ff */
[----:B0-----:R-:W-:-:S02]  /*0070*/  SHF.R.U32.HI R35, RZ, 0x1, R7 ;  /* 0x00000001ff237819 */ /* 0x001fc40000011607 */
[----:B------:R-:W-:Y:S02]  /*0080*/  SHF.R.U32.HI R2, RZ, 0x2, R7 ;  /* 0x00000002ff027819 */ /* 0x000fe40000011607 */
[----:B------:R-:W-:Y:S02]  /*0090*/  LOP3.LUT R35, R35, 0x10, RZ, 0xc0, !PT ;  /* 0x0000001023237812 */ /* 0x000fe400078ec0ff */
[----:B------:R-:W-:Y:S01]  /*00a0*/  LOP3.LUT R17, R2, 0xf0, RZ, 0xc0, !PT ;  /* 0x000000f002117812 */ /* 0x000fe200078ec0ff */
[----:B------:R-:W-:Y:S01]  /*00b0*/  IMAD.U32 R2, RZ, RZ, UR6 ;  /* 0x00000006ff027e24 */ /* 0x000fe2000f8e00ff */
[----:B------:R-:W-:-:S03]  /*00c0*/  LOP3.LUT R3, R35, UR4, RZ, 0xfc, !PT ;  /* 0x0000000423037c12 */ /* 0x000fc6000f8efcff */
[----:B---3--:R-:W-:Y:S01]  /*00d0*/  IMAD R5, R10, 0x20, R17 ;  /* 0x000000200a057824 */ /* 0x008fe200078e0211 */
[----:B------:R-:W-:-:S04]  /*00e0*/  ISETP.GT.AND P0, PT, R3, R0, PT ;  /* 0x000000000300720c */ /* 0x000fc80003f04270 */
[----:B------:R-:W-:-:S13]  /*00f0*/  ISETP.GT.OR P0, PT, R5, R2, P0 ;  /* 0x000000020500720c */ /* 0x000fda0000704670 */
[----:B------:R-:W-:Y:S05]  /*0100*/  @P0 EXIT ;  /* 0x000000000000094d */ /* 0x000fea0003800000 */
[----:B------:R-:W-:Y:S01]  /*0110*/  IADD3 R13, PT, PT, R3, 0x10, RZ ;  /* 0x00000010030d7810 */ /* 0x000fe20007ffe0ff */
[----:B------:R-:W-:Y:S01]  /*0120*/  VIADD R11, R5, 0x10 ;  /* 0x00000010050b7836 */ /* 0x000fe20000000000 */
[----:B------:R-:W-:Y:S01]  /*0130*/  LOP3.LUT R4, R7, 0x1f, RZ, 0xc0, !PT ;  /* 0x0000001f07047812 */ /* 0x000fe200078ec0ff */
[----:B------:R-:W0:Y:S01]  /*0140*/  LDCU.64 UR10, c[0x0][0x358] ;  /* 0x00006b00ff0a77ac */ /* 0x000e220008000a00 */
[----:B------:R-:W-:Y:S01]  /*0150*/  ISETP.GT.AND P0, PT, R13, R0, PT ;  /* 0x000000000d00720c */ /* 0x000fe20003f04270 */
[----:B------:R-:W-:Y:S01]  /*0160*/  IMAD.MOV.U32 R41, RZ, RZ, RZ ;  /* 0x000000ffff297224 */ /* 0x000fe200078e00ff */
[----:B------:R-:W-:Y:S01]  /*0170*/  LOP3.LUT R6, R7, 0xf, RZ, 0xc0, !PT ;  /* 0x0000000f07067812 */ /* 0x000fe200078ec0ff */
[----:B------:R-:W1:Y:S01]  /*0180*/  LDCU UR16, c[0x0][0x3a0] ;  /* 0x00007400ff1077ac */ /* 0x000e620008000800 */
[----:B------:R-:W-:Y:S02]  /*0190*/  ISETP.LE.U32.OR P0, PT, R11, R2, !P0 ;  /* 0x000000020b00720c */ /* 0x000fe40004703470 */
[----:B------:R-:W-:Y:S01]  /*01a0*/  SHF.R.U32.HI R7, RZ, 0x5, R7 ;  /* 0x00000005ff077819 */ /* 0x000fe20000011607 */
[----:B------:R-:W2:Y:S01]  /*01b0*/  LDCU UR13, c[0x0][0x3a0] ;  /* 0x00007400ff0d77ac */ /* 0x000ea20008000800 */
[----:B------:R-:W-:Y:S01]  /*01c0*/  SHF.R.U32.HI R9, RZ, 0x4, R4 ;  /* 0x00000004ff097819 */ /* 0x000fe20000011604 */
[----:B------:R-:W3:Y:S01]  /*01d0*/  LDCU UR14, c[0x0][0x3a0] ;  /* 0x00007400ff0e77ac */ /* 0x000ee20008000800 */
[----:B------:R-:W4:Y:S01]  /*01e0*/  LDCU UR15, c[0x0][0x3a0] ;  /* 0x00007400ff0f77ac */ /* 0x000f220008000800 */
[----:B------:R-:W0:Y:S01]  /*01f0*/  LDCU UR18, c[0x0][0x39c] ;  /* 0x00007380ff1277ac */ /* 0x000e220008000800 */
[----:B------:R-:W0:Y:S01]  /*0200*/  LDCU UR22, c[0x0][0x39c] ;  /* 0x00007380ff1677ac */ /* 0x000e220008000800 */
[----:B------:R-:W0:Y:S01]  /*0210*/  LDCU UR20, c[0x0][0x39c] ;  /* 0x00007380ff1477ac */ /* 0x000e220008000800 */
[----:B------:R-:W0:Y:S01]  /*0220*/  LDCU UR21, c[0x0][0x39c] ;  /* 0x00007380ff1577ac */ /* 0x000e220008000800 */
[----:B------:R-:W0:Y:S01]  /*0230*/  LDCU UR17, c[0x0][0x398] ;  /* 0x00007300ff1177ac */ /* 0x000e220008000800 */
[----:B------:R-:W0:Y:S01]  /*0240*/  LDCU UR19, c[0x0][0x398] ;  /* 0x00007300ff1377ac */ /* 0x000e220008000800 */
[----:B------:R-:W-:Y:S05]  /*0250*/  @P0 BRA `(.L_x_0) ;  /* 0x0000001c00280947 */ /* 0x000fea0003800000 */
[----:B------:R-:W5:Y:S01]  /*0260*/  LDCU UR12, c[0x0][0x3a0] ;  /* 0x00007400ff0c77ac */ /* 0x000f620008000800 */
[----:B------:R-:W-:Y:S01]  /*0270*/  IMAD.MOV.U32 R40, RZ, RZ, RZ ;  /* 0x000000ffff287224 */ /* 0x000fe200078e00ff */
[----:B------:R-:W-:Y:S01]  /*0280*/  CS2R R38, SRZ ;  /* 0x0000000000267805 */ /* 0x000fe2000001ff00 */
[----:B-----5:R-:W-:-:S09]  /*0290*/  UISETP.GE.AND UP0, UPT, UR12, -0xe, UPT ;  /* 0xfffffff20c00788c */ /* 0x020fd2000bf06270 */
[----:B------:R-:W-:Y:S05]  /*02a0*/  BRA.U !UP0, `(.L_x_1) ;  /* 0x0000001508a07547 */ /* 0x000fea000b800000 */
[----:B------:R-:W5:Y:S01]  /*02b0*/  S2R R12, SR_LANEID ;  /* 0x00000000000c7919 */ /* 0x000f620000000000 */
[----:B------:R-:W0:Y:S01]  /*02c0*/  S2UR UR8, SR_CgaCtaId ;  /* 0x00000000000879c3 */ /* 0x000e220000008800 */
[----:B------:R-:W-:Y:S01]  /*02d0*/  LEA R2, R10, R9, 0x5 ;  /* 0x000000090a027211 */ /* 0x000fe200078e28ff */
[----:B------:R-:W-:Y:S01]  /*02e0*/  UIADD3 UR5, UPT, UPT, UR12, -0x1, URZ ;  /* 0xffffffff0c057890 */ /* 0x000fe2000fffe0ff */
[C---:B------:R-:W-:Y:S01]  /*02f0*/  VIADD R19, R9.reuse, 0x6 ;  /* 0x0000000609137836 */ /* 0x040fe20000000000 */
[----:B------:R-:W-:Y:S01]  /*0300*/  UMOV UR7, 0x400 ;  /* 0x0000040000077882 */ /* 0x000fe20000000000 */
[----:B------:R-:W-:Y:S01]  /*0310*/  VIADD R13, R9, 0x2 ;  /* 0x00000002090d7836 */ /* 0x000fe20000000000 */
[----:B------:R-:W-:Y:S01]  /*0320*/  USHF.R.S32.HI UR6, URZ, 0x1f, UR5 ;  /* 0x0000001fff067899 */ /* 0x000fe20008011405 */
[----:B------:R-:W-:Y:S01]  /*0330*/  IMAD.IADD R43, R17, 0x1, R2 ;  /* 0x00000001112b7824 */ /* 0x000fe200078e0202 */
[C---:B------:R-:W-:Y:S01]  /*0340*/  IADD3 R17, PT, PT, R9.reuse, 0x4, RZ ;  /* 0x0000000409117810 */ /* 0x040fe20007ffe0ff */
[CC--:B------:R-:W-:Y:S01]  /*0350*/  IMAD R2, R9.reuse, R0.reuse, UR4 ;  /* 0x0000000409027e24 */ /* 0x0c0fe2000f8e0200 */
[----:B------:R-:W-:Y:S01]  /*0360*/  IADD3 R25, PT, PT, R9, 0xe, RZ ;  /* 0x0000000e09197810 */ /* 0x000fe20007ffe0ff */
[-C--:B------:R-:W-:Y:S01]  /*0370*/  IMAD R19, R19, R0.reuse, UR4 ;  /* 0x0000000413137e24 */ /* 0x080fe2000f8e0200 */
[----:B------:R-:W-:Y:S01]  /*0380*/  ULEA.HI UR6, UR6, UR5, URZ, 0x4 ;  /* 0x0000000506067291 */ /* 0x000fe2000f8f20ff */
[----:B------:R-:W-:Y:S01]  /*0390*/  VIADD R21, R9, 0xa ;  /* 0x0000000a09157836 */ /* 0x000fe20000000000 */
[----:B------:R-:W-:Y:S01]  /*03a0*/  IADD3 R47, PT, PT, R43, 0xa, RZ ;  /* 0x0000000a2b2f7810 */ /* 0x000fe20007ffe0ff */
[C---:B------:R-:W-:Y:S01]  /*03b0*/  VIADD R23, R9.reuse, 0xc ;  /* 0x0000000c09177836 */ /* 0x040fe20000000000 */
[C-C-:B------:R-:W-:Y:S01]  /*03c0*/  IADD3 R27, PT, PT, R6.reuse, R19, R35.reuse ;  /* 0x00000013061b7210 */ /* 0x140fe20007ffe023 */
[----:B------:R-:W-:Y:S01]  /*03d0*/  VIADD R11, R9, 0x8 ;  /* 0x00000008090b7836 */ /* 0x000fe20000000000 */
[----:B------:R-:W-:Y:S01]  /*03e0*/  IADD3 R19, PT, PT, R43, 0x2, RZ ;  /* 0x000000022b137810 */ /* 0x000fe20007ffe0ff */
[----:B------:R-:W-:Y:S01]  /*03f0*/  IMAD R15, R13, R0, UR4 ;  /* 0x000000040d0f7e24 */ /* 0x000fe2000f8e0200 */
[C-C-:B------:R-:W-:Y:S01]  /*0400*/  IADD3 R13, PT, PT, R6.reuse, R2, R35.reuse ;  /* 0x00000002060d7210 */ /* 0x140fe20007ffe023 */
[-C--:B------:R-:W-:Y:S01]  /*0410*/  IMAD R17, R17, R0.reuse, UR4 ;  /* 0x0000000411117e24 */ /* 0x080fe2000f8e0200 */
[----:B------:R-:W-:Y:S01]  /*0420*/  USHF.R.S32.HI UR6, URZ, 0x4, UR6 ;  /* 0x00000004ff067899 */ /* 0x000fe20008011406 */
[-C--:B------:R-:W-:Y:S01]  /*0430*/  IMAD R21, R21, R0.reuse, UR4 ;  /* 0x0000000415157e24 */ /* 0x080fe2000f8e0200 */
[----:B0-----:R-:W-:Y:S01]  /*0440*/  ULEA UR9, UR8, UR7, 0x18 ;  /* 0x0000000708097291 */ /* 0x001fe2000f8ec0ff */
[-C--:B------:R-:W-:Y:S01]  /*0450*/  IMAD R2, R25, R0.reuse, UR4 ;  /* 0x0000000419027e24 */ /* 0x080fe2000f8e0200 */
[----:B------:R-:W-:Y:S01]  /*0460*/  UIADD3 UR7, UPT, UPT, UR7, 0x800, URZ ;  /* 0x0000080007077890 */ /* 0x000fe2000fffe0ff */
[-C--:B------:R-:W-:Y:S01]  /*0470*/  IMAD R23, R23, R0.reuse, UR4 ;  /* 0x0000000417177e24 */ /* 0x080fe2000f8e0200 */
[--C-:B------:R-:W-:Y:S01]  /*0480*/  IADD3 R29, PT, PT, R6, R21, R35.reuse ;  /* 0x00000015061d7210 */ /* 0x100fe20007ffe023 */
[----:B------:R-:W-:Y:S01]  /*0490*/  IMAD R0, R11, R0, UR4 ;  /* 0x000000040b007e24 */ /* 0x000fe2000f8e0200 */
[----:B------:R-:W-:Y:S01]  /*04a0*/  ULEA UR7, UR8, UR7, 0x18 ;  /* 0x0000000708077291 */ /* 0x000fe2000f8ec0ff */
[--C-:B-----5:R-:W-:Y:S01]  /*04b0*/  SHF.R.U32.HI R8, RZ, 0x3, R12.reuse ;  /* 0x00000003ff087819 */ /* 0x120fe2000001160c */
[C---:B------:R-:W-:Y:S01]  /*04c0*/  VIADD R21, R43.reuse, 0x4 ;  /* 0x000000042b157836 */ /* 0x040fe20000000000 */
[----:B------:R-:W-:Y:S01]  /*04d0*/  LOP3.LUT R10, R12, 0x7, RZ, 0xc0, !PT ;  /* 0x000000070c0a7812 */ /* 0x000fe200078ec0ff */
[C---:B------:R-:W-:Y:S01]  /*04e0*/  VIADD R45, R43.reuse, 0x8 ;  /* 0x000000082b2d7836 */ /* 0x040fe20000000000 */
[--C-:B------:R-:W-:Y:S01]  /*04f0*/  IADD3 R33, PT, PT, R6, R23, R35.reuse ;  /* 0x0000001706217210 */ /* 0x100fe20007ffe023 */
[----:B------:R-:W-:Y:S01]  /*0500*/  IMAD.SHL.U32 R37, R8, 0x8, RZ ;  /* 0x0000000808257824 */ /* 0x000fe200078e00ff */
[----:B------:R-:W-:Y:S01]  /*0510*/  SHF.R.U32.HI R8, RZ, 0x4, R12 ;  /* 0x00000004ff087819 */ /* 0x000fe2000001160c */
[C---:B------:R-:W-:Y:S01]  /*0520*/  VIADD R23, R43.reuse, 0x6 ;  /* 0x000000062b177836 */ /* 0x040fe20000000000 */
[--C-:B------:R-:W-:Y:S01]  /*0530*/  IADD3 R25, PT, PT, R6, R17, R35.reuse ;  /* 0x0000001106197210 */ /* 0x100fe20007ffe023 */
[----:B------:R-:W-:Y:S01]  /*0540*/  VIADD R49, R43, 0xc ;  /* 0x0000000c2b317836 */ /* 0x000fe20000000000 */
[----:B------:R-:W-:Y:S01]  /*0550*/  LOP3.LUT R37, R37, 0x8, R10, 0xe2, !PT ;  /* 0x0000000825257812 */ /* 0x000fe200078ee20a */
[----:B------:R-:W-:Y:S01]  /*0560*/  IMAD.SHL.U32 R8, R8, 0x8, RZ ;  /* 0x0000000808087824 */ /* 0x000fe200078e00ff */
[C-C-:B------:R-:W-:Y:S01]  /*0570*/  IADD3 R31, PT, PT, R6.reuse, R0, R35.reuse ;  /* 0x00000000061f7210 */ /* 0x140fe20007ffe023 */
[--C-:B------:R-:W-:Y:S01]  /*0580*/  IMAD R12, R43, UR12, R6.reuse ;  /* 0x0000000c2b0c7c24 */ /* 0x100fe2000f8e0206 */
[----:B------:R-:W-:Y:S01]  /*0590*/  UIADD3 UR6, UPT, UPT, -UR6, URZ, URZ ;  /* 0x000000ff06067290 */ /* 0x000fe2000fffe1ff */
[----:B------:R-:W-:Y:S01]  /*05a0*/  IMAD R14, R19, UR12, R6 ;  /* 0x0000000c130e7c24 */ /* 0x000fe2000f8e0206 */
[----:B------:R-:W-:Y:S01]  /*05b0*/  LEA R17, R7, UR9, 0x9 ;  /* 0x0000000907117c11 */ /* 0x000fe2000f8e48ff */
[----:B------:R-:W-:Y:S01]  /*05c0*/  IMAD R0, R37, 0x10, R8 ;  /* 0x0000001025007824 */ /* 0x000fe200078e0208 */
[----:B------:R-:W-:Y:S01]  /*05d0*/  LEA R19, R7, UR7, 0x9 ;  /* 0x0000000707137c11 */ /* 0x000fe2000f8e48ff */
[----:B------:R-:W-:Y:S01]  /*05e0*/  VIADD R43, R43, 0xe ;  /* 0x0000000e2b2b7836 */ /* 0x000fe20000000000 */
[C-C-:B------:R-:W-:Y:S01]  /*05f0*/  IADD3 R15, PT, PT, R6.reuse, R15, R35.reuse ;  /* 0x0000000f060f7210 */ /* 0x140fe20007ffe023 */
[--C-:B------:R-:W-:Y:S01]  /*0600*/  IMAD R28, R45, UR12, R6.reuse ;  /* 0x0000000c2d1c7c24 */ /* 0x100fe2000f8e0206 */
[----:B------:R-:W-:Y:S01]  /*0610*/  IADD3 R35, PT, PT, R6, R2, R35 ;  /* 0x0000000206237210 */ /* 0x000fe20007ffe023 */
[--C-:B------:R-:W-:Y:S01]  /*0620*/  IMAD R34, R43, UR12, R6.reuse ;  /* 0x0000000c2b227c24 */ /* 0x100fe2000f8e0206 */
[----:B------:R-:W-:Y:S01]  /*0630*/  IADD3 R37, PT, PT, R9, R5, RZ ;  /* 0x0000000509257210 */ /* 0x000fe20007ffe0ff */
[----:B------:R-:W-:Y:S01]  /*0640*/  IMAD.MOV.U32 R8, RZ, RZ, 0x8 ;  /* 0x00000008ff087424 */ /* 0x000fe200078e00ff */
[----:B------:R-:W-:Y:S01]  /*0650*/  CS2R R38, SRZ ;  /* 0x0000000000267805 */ /* 0x000fe2000001ff00 */
[----:B------:R-:W-:Y:S01]  /*0660*/  IMAD.MOV.U32 R10, RZ, RZ, R6 ;  /* 0x000000ffff0a7224 */ /* 0x000fe200078e0006 */
[----:B------:R-:W-:Y:S01]  /*0670*/  LEA R42, R0, R17, 0x1 ;  /* 0x00000011002a7211 */ /* 0x000fe200078e08ff */
[----:B------:R-:W-:-:S02]  /*0680*/  IMAD.MOV.U32 R40, RZ, RZ, RZ ;  /* 0x000000ffff287224 */ /* 0x000fc400078e00ff */
[--C-:B------:R-:W-:Y:S02]  /*0690*/  IMAD R24, R21, UR12, R6.reuse ;  /* 0x0000000c15187c24 */ /* 0x100fe4000f8e0206 */
[--C-:B------:R-:W-:Y:S02]  /*06a0*/  IMAD R26, R23, UR12, R6.reuse ;  /* 0x0000000c171a7c24 */ /* 0x100fe4000f8e0206 */
[--C-:B------:R-:W-:Y:S02]  /*06b0*/  IMAD R30, R47, UR12, R6.reuse ;  /* 0x0000000c2f1e7c24 */ /* 0x100fe4000f8e0206 */
[----:B------:R-:W-:Y:S02]  /*06c0*/  IMAD R32, R49, UR12, R6 ;  /* 0x0000000c31207c24 */ /* 0x000fe4000f8e0206 */
[----:B------:R-:W-:Y:S02]  /*06d0*/  IMAD R36, R4, 0x2, R17 ;  /* 0x0000000204247824 */ /* 0x000fe400078e0211 */
[----:B------:R-:W-:-:S02]  /*06e0*/  IMAD.U32 R43, R0, 0x2, R19 ;  /* 0x00000002002b7824 */ /* 0x000fc400078e0013 */
[----:B------:R-:W-:Y:S02]  /*06f0*/  IMAD R44, R4, 0x2, R19 ;  /* 0x00000002042c7824 */ /* 0x000fe400078e0213 */
[----:B------:R-:W-:-:S07]  /*0700*/  IMAD.U32 R45, RZ, RZ, UR6 ;  /* 0x00000006ff2d7e24 */ /* 0x000fce000f8e00ff */
.L_x_4:
[----:B------:R-:W-:-:S04]  /*0710*/  IADD3 R0, PT, PT, R8, 0x8, RZ ;  /* 0x0000000808007810 */ /* 0x000fc80007ffe0ff */
[----:B--2---:R-:W-:-:S13]  /*0720*/  ISETP.GT.AND P0, PT, R0, UR13, PT ;  /* 0x0000000d00007c0c */ /* 0x004fda000bf04270 */
[----:B------:R-:W-:Y:S05]  /*0730*/  @P0 BRA `(.L_x_2) ;  /* 0x0000000400e40947 */ /* 0x000fea0003800000 */
[----:B------:R-:W-:Y:S02]  /*0740*/  IMAD.U32 R2, RZ, RZ, UR17 ;  /* 0x00000011ff027e24 */ /* 0x000fe4000f8e00ff */
[C---:B------:R-:W-:Y:S02]  /*0750*/  VIADD R19, R37.reuse, 0x4 ;  /* 0x0000000425137836 */ /* 0x040fe40000000000 */
[----:B------:R-:W-:-:S03]  /*0760*/  VIADD R17, R37, 0x2 ;  /* 0x0000000225117836 */ /* 0x000fc60000000000 */
[-C--:B------:R-:W-:Y:S01]  /*0770*/  ISETP.GE.U32.AND P6, PT, R19, R2.reuse, PT ;  /* 0x000000021300720c */ /* 0x080fe20003fc6070 */
[----:B------:R-:W-:Y:S01]  /*0780*/  VIADD R19, R37, 0x8 ;  /* 0x0000000825137836 */ /* 0x000fe20000000000 */
[----:B------:R-:W-:-:S04]  /*0790*/  ISETP.GE.U32.AND P5, PT, R17, R2, PT ;  /* 0x000000021100720c */ /* 0x000fc80003fa6070 */
[----:B------:R-:W-:Y:S02]  /*07a0*/  ISETP.GE.U32.AND P1, PT, R19, R2, PT ;  /* 0x000000021300720c */ /* 0x000fe40003f26070 */
[----:B------:R-:W-:-:S05]  /*07b0*/  IADD3 R17, PT, PT, R37, 0x6, RZ ;  /* 0x0000000625117810 */ /* 0x000fca0007ffe0ff */
[----:B------:R-:W0:Y:S01]  /*07c0*/  @!P6 LDC.64 R20, c[0x0][0x380] ;  /* 0x0000e000ff14eb82 */ /* 0x000e220000000a00 */
[----:B------:R-:W-:-:S07]  /*07d0*/  ISETP.GE.U32.AND P0, PT, R17, R2, PT ;  /* 0x000000021100720c */ /* 0x000fce0003f06070 */
[----:B------:R-:W2:Y:S01]  /*07e0*/  @!P1 LDC.64 R18, c[0x0][0x380] ;  /* 0x0000e000ff129b82 */ /* 0x000ea20000000a00 */
[----:B------:R-:W-:-:S07]  /*07f0*/  VIADD R49, R37, 0xa ;  /* 0x0000000a25317836 */ /* 0x000fce0000000000 */
[----:B------:R-:W5:Y:S01]  /*0800*/  @!P5 LDC.64 R22, c[0x0][0x380] ;  /* 0x0000e000ff16db82 */ /* 0x000f620000000a00 */
[----:B------:R-:W-:-:S07]  /*0810*/  ISETP.GE.U32.AND P2, PT, R49, R2, PT ;  /* 0x000000023100720c */ /* 0x000fce0003f46070 */
[----:B------:R-:W1:Y:S01]  /*0820*/  @!P0 LDC.64 R16, c[0x0][0x380] ;  /* 0x0000e000ff108b82 */ /* 0x000e620000000a00 */
[----:B0-----:R-:W-:-:S05]  /*0830*/  @!P6 IMAD.WIDE R20, R24, 0x4, R20 ;  /* 0x000000041814e825 */ /* 0x001fca00078e0214 */
[----:B------:R0:W3:Y:S01]  /*0840*/  @!P6 LDG.E R47, desc[UR10][R20.64] ;  /* 0x0000000a142fe981 */ /* 0x0000e2000c1e1900 */
[----:B--2---:R-:W-:Y:S02]  /*0850*/  @!P1 IMAD.WIDE R48, R28, 0x4, R18 ;  /* 0x000000041c309825 */ /* 0x004fe400078e0212 */
[----:B------:R-:W2:Y:S02]  /*0860*/  @!P2 LDC.64 R18, c[0x0][0x380] ;  /* 0x0000e000ff12ab82 */ /* 0x000ea40000000a00 */
[----:B-----5:R-:W-:-:S04]  /*0870*/  @!P5 IMAD.WIDE R22, R14, 0x4, R22 ;  /* 0x000000040e16d825 */ /* 0x020fc800078e0216 */
[----:B0-----:R-:W-:Y:S01]  /*0880*/  VIADD R21, R37, 0xc ;  /* 0x0000000c25157836 */ /* 0x001fe20000000000 */
[----:B------:R2:W5:Y:S04]  /*0890*/  @!P5 LDG.E R46, desc[UR10][R22.64] ;  /* 0x0000000a162ed981 */ /* 0x000568000c1e1900 */
[----:B------:R-:W-:Y:S01]  /*08a0*/  ISETP.GE.U32.AND P3, PT, R21, R2, PT ;  /* 0x000000021500720c */ /* 0x000fe20003f66070 */
[----:B-1----:R-:W-:Y:S02]  /*08b0*/  @!P0 IMAD.WIDE R50, R26, 0x4, R16 ;  /* 0x000000041a328825 */ /* 0x002fe400078e0210 */
[----:B------:R-:W4:Y:S04]  /*08c0*/  @!P1 LDG.E R16, desc[UR10][R48.64] ;  /* 0x0000000a30109981 */ /* 0x000f28000c1e1900 */
[----:B------:R0:W4:Y:S01]  /*08d0*/  @!P0 LDG.E R17, desc[UR10][R50.64] ;  /* 0x0000000a32118981 */ /* 0x000122000c1e1900 */
[----:B--2---:R-:W-:-:S05]  /*08e0*/  @!P2 IMAD.WIDE R22, R30, 0x4, R18 ;  /* 0x000000041e16a825 */ /* 0x004fca00078e0212 */
[----:B------:R-:W1:Y:S01]  /*08f0*/  @!P3 LDC.64 R18, c[0x0][0x380] ;  /* 0x0000e000ff12bb82 */ /* 0x000e620000000a00 */
[----:B------:R-:W2:Y:S01]  /*0900*/  @!P2 LDG.E R20, desc[UR10][R22.64] ;  /* 0x0000000a1614a981 */ /* 0x000ea2000c1e1900 */
[----:B-1----:R-:W-:-:S05]  /*0910*/  @!P3 IMAD.WIDE R18, R32, 0x4, R18 ;  /* 0x000000042012b825 */ /* 0x002fca00078e0212 */
[----:B------:R1:W2:Y:S01]  /*0920*/  @!P3 LDG.E R21, desc[UR10][R18.64] ;  /* 0x0000000a1215b981 */ /* 0x0002a2000c1e1900 */
[----:B0-----:R-:W-:-:S04]  /*0930*/  IADD3 R51, PT, PT, R37, 0xe, RZ ;  /* 0x0000000e25337810 */ /* 0x001fc80007ffe0ff */
[----:B------:R-:W-:-:S13]  /*0940*/  ISETP.GE.U32.AND P4, PT, R51, R2, PT ;  /* 0x000000023300720c */ /* 0x000fda0003f86070 */
[----:B-1----:R-:W0:Y:S01]  /*0950*/  @!P4 LDC.64 R18, c[0x0][0x380] ;  /* 0x0000e000ff12cb82 */ /* 0x002e220000000a00 */
[----:B------:R-:W-:Y:S02]  /*0960*/  IMAD.IADD R49, R6, 0x1, R3 ;  /* 0x0000000106317824 */ /* 0x000fe400078e0203 */
[----:B------:R-:W-:Y:S01]  /*0970*/  IMAD.U32 R0, RZ, RZ, UR18 ;  /* 0x00000012ff007e24 */ /* 0x000fe2000f8e00ff */
[----:B------:R-:W-:Y:S02]  /*0980*/  PRMT R50, RZ, 0x7610, R50 ;  /* 0x00007610ff327816 */ /* 0x000fe40000000032 */
[----:B------:R-:W-:Y:S01]  /*0990*/  PRMT R52, RZ, 0x7610, R52 ;  /* 0x00007610ff347816 */ /* 0x000fe20000000034 */
[----:B0-----:R-:W-:Y:S01]  /*09a0*/  @!P4 IMAD.WIDE R18, R34, 0x4, R18 ;  /* 0x000000042212c825 */ /* 0x001fe200078e0212 */
[----:B------:R-:W-:Y:S02]  /*09b0*/  PRMT R53, RZ, 0x7610, R53 ;  /* 0x00007610ff357816 */ /* 0x000fe40000000035 */
[----:B---3--:R-:W-:-:S02]  /*09c0*/  @!P6 F2FP.F16.F32.PACK_AB R50, RZ, R47 ;  /* 0x0000002fff32e23e */ /* 0x008fc400000000ff */
[----:B------:R-:W-:Y:S02]  /*09d0*/  ISETP.GE.AND P6, PT, R49, R0, PT ;  /* 0x000000003100720c */ /* 0x000fe40003fc6270 */
[----:B------:R-:W-:Y:S02]  /*09e0*/  PRMT R47, RZ, 0x7610, R47 ;  /* 0x00007610ff2f7816 */ /* 0x000fe4000000002f */
[----:B-----5:R-:W-:-:S09]  /*09f0*/  @!P5 F2FP.F16.F32.PACK_AB R52, RZ, R46 ;  /* 0x0000002eff34d23e */ /* 0x020fd200000000ff */
[----:B------:R-:W0:Y:S01]  /*0a00*/  @!P6 LDC.64 R54, c[0x0][0x388] ;  /* 0x0000e200ff36eb82 */ /* 0x000e220000000a00 */
[----:B------:R-:W-:Y:S01]  /*0a10*/  ISETP.GE.U32.AND P5, PT, R37, R2, PT ;  /* 0x000000022500720c */ /* 0x000fe20003fa6070 */
[----:B------:R1:W3:Y:S01]  /*0a20*/  @!P4 LDG.E R46, desc[UR10][R18.64] ;  /* 0x0000000a122ec981 */ /* 0x0002e2000c1e1900 */
[----:B----4-:R-:W-:-:S05]  /*0a30*/  @!P1 F2FP.F16.F32.PACK_AB R47, RZ, R16 ;  /* 0x00000010ff2f923e */ /* 0x010fca00000000ff */
[----:B------:R-:W4:Y:S01]  /*0a40*/  @!P6 LDC.64 R60, c[0x0][0x388] ;  /* 0x0000e200ff3ceb82 */ /* 0x000f220000000a00 */
[----:B-1----:R-:W-:Y:S02]  /*0a50*/  PRMT R18, RZ, 0x7610, R18 ;  /* 0x00007610ff127816 */ /* 0x002fe40000000012 */
[----:B------:R-:W-:-:S05]  /*0a60*/  @!P0 F2FP.F16.F32.PACK_AB R18, RZ, R17 ;  /* 0x00000011ff12823e */ /* 0x000fca00000000ff */
[----:B------:R-:W1:Y:S08]  /*0a70*/  @!P6 LDC.64 R16, c[0x0][0x388] ;  /* 0x0000e200ff10eb82 */ /* 0x000e700000000a00 */
[----:B------:R-:W5:Y:S01]  /*0a80*/  @!P5 LDC.64 R56, c[0x0][0x380] ;  /* 0x0000e000ff38db82 */ /* 0x000f620000000a00 */
[----:B0-----:R-:W-:Y:S01]  /*0a90*/  @!P6 IMAD.WIDE R54, R27, 0x4, R54 ;  /* 0x000000041b36e825 */ /* 0x001fe200078e0236 */
[----:B--2---:R-:W-:-:S04]  /*0aa0*/  @!P2 F2FP.F16.F32.PACK_AB R53, RZ, R20 ;  /* 0x00000014ff35a23e */ /* 0x004fc800000000ff */
[----:B------:R0:W2:Y:S02]  /*0ab0*/  @!P6 LDG.E R22, desc[UR10][R54.64] ;  /* 0x0000000a3616e981 */ /* 0x0000a4000c1e1900 */
[----:B------:R-:W4:Y:S01]  /*0ac0*/  @!P6 LDC.64 R48, c[0x0][0x388] ;  /* 0x0000e200ff30eb82 */ /* 0x000f220000000a00 */
[----:B-1----:R-:W-:-:S07]  /*0ad0*/  @!P6 IMAD.WIDE R16, R29, 0x4, R16 ;  /* 0x000000041d10e825 */ /* 0x002fce00078e0210 */
[----:B------:R-:W1:Y:S01]  /*0ae0*/  @!P6 LDC.64 R58, c[0x0][0x388] ;  /* 0x0000e200ff3aeb82 */ /* 0x000e620000000a00 */
[----:B------:R0:W2:Y:S01]  /*0af0*/  @!P6 LDG.E R16, desc[UR10][R16.64] ;  /* 0x0000000a1010e981 */ /* 0x0000a2000c1e1900 */
[----:B-----5:R-:W-:-:S06]  /*0b00*/  @!P5 IMAD.WIDE R56, R12, 0x4, R56 ;  /* 0x000000040c38d825 */ /* 0x020fcc00078e0238 */
[----:B0-----:R-:W0:Y:S01]  /*0b10*/  @!P6 LDC.64 R54, c[0x0][0x388] ;  /* 0x0000e200ff36eb82 */ /* 0x001e220000000a00 */
[----:B------:R5:W2:Y:S01]  /*0b20*/  @!P5 LDG.E R51, desc[UR10][R56.64] ;  /* 0x0000000a3833d981 */ /* 0x000aa2000c1e1900 */
[----:B------:R-:W-:Y:S02]  /*0b30*/  PRMT R17, RZ, 0x7610, R17 ;  /* 0x00007610ff117816 */ /* 0x000fe40000000011 */
[----:B------:R-:W-:-:S04]  /*0b40*/  @!P3 F2FP.F16.F32.PACK_AB R17, RZ, R21 ;  /* 0x00000015ff11b23e */ /* 0x000fc800000000ff */
[----:B------:R-:W0:Y:S08]  /*0b50*/  @!P6 LDC.64 R20, c[0x0][0x388] ;  /* 0x0000e200ff14eb82 */ /* 0x000e300000000a00 */
[----:B-----5:R-:W5:Y:S01]  /*0b60*/  @!P6 LDC.64 R56, c[0x0][0x388] ;  /* 0x0000e200ff38eb82 */ /* 0x020f620000000a00 */
[----:B----4-:R-:W-:-:S04]  /*0b70*/  @!P6 IMAD.WIDE R60, R15, 0x4, R60 ;  /* 0x000000040f3ce825 */ /* 0x010fc800078e023c */
[----:B------:R-:W-:Y:S01]  /*0b80*/  @!P6 IMAD.WIDE R48, R13, 0x4, R48 ;  /* 0x000000040d30e825 */ /* 0x000fe200078e0230 */
[----:B------:R-:W4:Y:S03]  /*0b90*/  @!P6 LDG.E R23, desc[UR10][R60.64] ;  /* 0x0000000a3c17e981 */ /* 0x000f26000c1e1900 */
[----:B-1----:R-:W-:Y:S02]  /*0ba0*/  @!P6 IMAD.WIDE R58, R25, 0x4, R58 ;  /* 0x00000004193ae825 */ /* 0x002fe400078e023a */
[----:B------:R-:W4:Y:S02]  /*0bb0*/  @!P6 LDG.E R48, desc[UR10][R48.64] ;  /* 0x0000000a3030e981 */ /* 0x000f24000c1e1900 */
[----:B0-----:R-:W-:-:S04]  /*0bc0*/  @!P6 IMAD.WIDE R54, R33, 0x4, R54 ;  /* 0x000000042136e825 */ /* 0x001fc800078e0236 */
[----:B------:R-:W-:Y:S02]  /*0bd0*/  @!P6 IMAD.WIDE R20, R35, 0x4, R20 ;  /* 0x000000042314e825 */ /* 0x000fe400078e0214 */
[----:B------:R-:W4:Y:S04]  /*0be0*/  @!P6 LDG.E R54, desc[UR10][R54.64] ;  /* 0x0000000a3636e981 */ /* 0x000f28000c1e1900 */
[----:B------:R-:W4:Y:S01]  /*0bf0*/  @!P6 LDG.E R49, desc[UR10][R58.64] ;  /* 0x0000000a3a31e981 */ /* 0x000f22000c1e1900 */
[----:B-----5:R-:W-:-:S03]  /*0c00*/  @!P6 IMAD.WIDE R56, R31, 0x4, R56 ;  /* 0x000000041f38e825 */ /* 0x020fc600078e0238 */
[----:B------:R0:W5:Y:S04]  /*0c10*/  @!P6 LDG.E R20, desc[UR10][R20.64] ;  /* 0x0000000a1414e981 */ /* 0x000168000c1e1900 */
[----:B------:R-:W5:Y:S04]  /*0c20*/  @!P6 LDG.E R19, desc[UR10][R56.64] ;  /* 0x0000000a3813e981 */ /* 0x000f68000c1e1900 */
[----:B------:R1:W-:Y:S04]  /*0c30*/  STS.U16 [R36+0x80], R50 ;  /* 0x0000803224007388 */ /* 0x0003e80000000400 */
[----:B------:R0:W-:Y:S01]  /*0c40*/  STS.U16 [R36+0x40], R52 ;  /* 0x0000403424007388 */ /* 0x0001e20000000400 */
[----:B-1----:R-:W-:-:S02]  /*0c50*/  PRMT R50, R47, 0x7610, R50 ;  /* 0x000076102f327816 */ /* 0x002fc40000000032 */
[----:B------:R-:W-:Y:S02]  /*0c60*/  PRMT R47, RZ, 0x7610, R47 ;  /* 0x00007610ff2f7816 */ /* 0x000fe4000000002f */
[----:B0-----:R-:W-:Y:S02]  /*0c70*/  PRMT R52, R18, 0x7610, R52 ;  /* 0x0000761012347816 */ /* 0x001fe40000000034 */
[----:B------:R-:W-:Y:S02]  /*0c80*/  PRMT R18, RZ, 0x7610, R18 ;  /* 0x00007610ff127816 */ /* 0x000fe40000000012 */
[----:B------:R-:W-:Y:S01]  /*0c90*/  PRMT R21, RZ, 0x7610, R21 ;  /* 0x00007610ff157816 */ /* 0x000fe20000000015 */
[----:B------:R-:W-:Y:S04]  /*0ca0*/  STS.U16 [R36+0xc0], R52 ;  /* 0x0000c03424007388 */ /* 0x000fe80000000400 */
[----:B------:R-:W-:Y:S04]  /*0cb0*/  STS.U16 [R36+0x100], R50 ;  /* 0x0001003224007388 */ /* 0x000fe80000000400 */
[----:B------:R-:W-:Y:S01]  /*0cc0*/  STS.U16 [R36+0x140], R53 ;  /* 0x0001403524007388 */ /* 0x000fe20000000400 */
[----:B---3--:R-:W-:-:S02]  /*0cd0*/  @!P4 F2FP.F16.F32.PACK_AB R18, RZ, R46 ;  /* 0x0000002eff12c23e */ /* 0x008fc400000000ff */
[----:B------:R-:W-:-:S03]  /*0ce0*/  PRMT R46, RZ, 0x7610, R46 ;  /* 0x00007610ff2e7816 */ /* 0x000fc6000000002e */
[----:B------:R0:W-:Y:S02]  /*0cf0*/  STS.U16 [R36+0x1c0], R18 ;  /* 0x0001c01224007388 */ /* 0x0001e40000000400 */
[----:B0-----:R-:W-:Y:S02]  /*0d00*/  PRMT R18, RZ, 0x7610, R18 ;  /* 0x00007610ff127816 */ /* 0x001fe40000000012 */
[----:B--2---:R-:W-:-:S05]  /*0d10*/  @!P5 F2FP.F16.F32.PACK_AB R46, RZ, R51 ;  /* 0x00000033ff2ed23e */ /* 0x004fca00000000ff */
[----:B------:R-:W-:Y:S01]  /*0d20*/  STS.U16 [R36], R46 ;  /* 0x0000002e24007388 */ /* 0x000fe20000000400 */
[----:B----4-:R-:W-:Y:S02]  /*0d30*/  @!P6 F2FP.F16.F32.PACK_AB R47, RZ, R23 ;  /* 0x00000017ff2fe23e */ /* 0x010fe400000000ff */
[----:B------:R-:W-:Y:S02]  /*0d40*/  PRMT R23, R17, 0x7610, R23 ;  /* 0x0000761011177816 */ /* 0x000fe40000000017 */
[----:B------:R-:W-:Y:S02]  /*0d50*/  PRMT R17, RZ, 0x7610, R17 ;  /* 0x00007610ff117816 */ /* 0x000fe40000000011 */
[----:B------:R-:W-:Y:S01]  /*0d60*/  @!P6 F2FP.F16.F32.PACK_AB R21, RZ, R48 ;  /* 0x00000030ff15e23e */ /* 0x000fe200000000ff */
[----:B------:R0:W-:Y:S03]  /*0d70*/  STS.U16 [R36+0x180], R23 ;  /* 0x0001801724007388 */ /* 0x0001e60000000400 */
[----:B------:R-:W-:-:S02]  /*0d80*/  PRMT R48, R21, 0x7610, R48 ;  /* 0x0000761015307816 */ /* 0x000fc40000000030 */
[----:B------:R-:W-:-:S04]  /*0d90*/  @!P6 F2FP.F16.F32.PACK_AB R17, RZ, R49 ;  /* 0x00000031ff11e23e */ /* 0x000fc800000000ff */
[----:B------:R-:W-:Y:S02]  /*0da0*/  PRMT R49, R17, 0x7610, R49 ;  /* 0x0000761011317816 */ /* 0x000fe40000000031 */
[----:B------:R-:W-:Y:S02]  /*0db0*/  PRMT R17, RZ, 0x7610, R17 ;  /* 0x00007610ff117816 */ /* 0x000fe40000000011 */
[----:B------:R-:W-:Y:S02]  /*0dc0*/  @!P6 F2FP.F16.F32.PACK_AB R17, RZ, R22 ;  /* 0x00000016ff11e23e */ /* 0x000fe400000000ff */
[----:B------:R-:W-:Y:S02]  /*0dd0*/  PRMT R21, RZ, 0x7610, R21 ;  /* 0x00007610ff157816 */ /* 0x000fe40000000015 */
[----:B------:R-:W-:Y:S02]  /*0de0*/  PRMT R22, RZ, 0x7610, R22 ;  /* 0x00007610ff167816 */ /* 0x000fe40000000016 */
[----:B0-----:R-:W-:-:S02]  /*0df0*/  PRMT R23, RZ, 0x7610, R23 ;  /* 0x00007610ff177816 */ /* 0x001fc40000000017 */
[----:B-----5:R-:W-:Y:S02]  /*0e00*/  @!P6 F2FP.F16.F32.PACK_AB R18, RZ, R19 ;  /* 0x00000013ff12e23e */ /* 0x020fe400000000ff */
[----:B------:R-:W-:Y:S02]  /*0e10*/  @!P6 F2FP.F16.F32.PACK_AB R21, RZ, R16 ;  /* 0x00000010ff15e23e */ /* 0x000fe400000000ff */
[----:B------:R-:W-:Y:S02]  /*0e20*/  @!P6 F2FP.F16.F32.PACK_AB R22, RZ, R54 ;  /* 0x00000036ff16e23e */ /* 0x000fe400000000ff */
[----:B------:R-:W-:Y:S01]  /*0e30*/  @!P6 F2FP.F16.F32.PACK_AB R23, RZ, R20 ;  /* 0x00000014ff17e23e */ /* 0x000fe200000000ff */
[----:B------:R1:W-:Y:S04]  /*0e40*/  STS.U16 [R44], R48 ;  /* 0x000000302c007388 */ /* 0x0003e80000000400 */
[----:B------:R1:W-:Y:S04]  /*0e50*/  STS.U16 [R44+0x40], R47 ;  /* 0x0000402f2c007388 */ /* 0x0003e80000000400 */
[----:B------:R1:W-:Y:S04]  /*0e60*/  STS.U16 [R44+0x80], R49 ;  /* 0x000080312c007388 */ /* 0x0003e80000000400 */
[----:B------:R1:W-:Y:S04]  /*0e70*/  STS.U16 [R44+0xc0], R17 ;  /* 0x0000c0112c007388 */ /* 0x0003e80000000400 */
[----:B------:R1:W-:Y:S04]  /*0e80*/  STS.U16 [R44+0x100], R18 ;  /* 0x000100122c007388 */ /* 0x0003e80000000400 */
[----:B------:R1:W-:Y:S04]  /*0e90*/  STS.U16 [R44+0x140], R21 ;  /* 0x000140152c007388 */ /* 0x0003e80000000400 */
[----:B------:R1:W-:Y:S04]  /*0ea0*/  STS.U16 [R44+0x180], R22 ;  /* 0x000180162c007388 */ /* 0x0003e80000000400 */
[----:B------:R1:W-:Y:S01]  /*0eb0*/  STS.U16 [R44+0x1c0], R23 ;  /* 0x0001c0172c007388 */ /* 0x0003e20000000400 */
[----:B------:R-:W-:Y:S05]  /*0ec0*/  BRA `(.L_x_3) ;  /* 0x0000000800287947 */ /* 0x000fea0003800000 */
.L_x_2:
[----:B------:R-:W-:Y:S01]  /*0ed0*/  IMAD.U32 R2, RZ, RZ, UR17 ;  /* 0x00000011ff027e24 */ /* 0x000fe2000f8e00ff */
[----:B------:R-:W-:Y:S02]  /*0ee0*/  ISETP.GE.AND P1, PT, R10, UR13, PT ;  /* 0x0000000d0a007c0c */ /* 0x000fe4000bf26270 */
[----:B------:R-:W-:-:S04]  /*0ef0*/  IADD3 R17, PT, PT, R37, 0x2, RZ ;  /* 0x0000000225117810 */ /* 0x000fc80007ffe0ff */
[----:B------:R-:W-:Y:S01]  /*0f00*/  ISETP.GE.U32.OR P5, PT, R17, R2, P1 ;  /* 0x000000021100720c */ /* 0x000fe20000fa6470 */
[----:B------:R-:W-:-:S05]  /*0f10*/  VIADD R17, R37, 0x4 ;  /* 0x0000000425117836 */ /* 0x000fca0000000000 */
[----:B------:R-:W-:-:S07]  /*0f20*/  ISETP.GE.U32.OR P2, PT, R17, R2, P1 ;  /* 0x000000021100720c */ /* 0x000fce0000f46470 */
[----:B------:R-:W0:Y:S08]  /*0f30*/  @!P5 LDC.64 R18, c[0x0][0x380] ;  /* 0x0000e000ff12db82 */ /* 0x000e300000000a00 */
[----:B------:R-:W2:Y:S01]  /*0f40*/  @!P2 LDC.64 R16, c[0x0][0x380] ;  /* 0x0000e000ff10ab82 */ /* 0x000ea20000000a00 */
[----:B0-----:R-:W-:-:S06]  /*0f50*/  @!P5 IMAD.WIDE R18, R14, 0x4, R18 ;  /* 0x000000040e12d825 */ /* 0x001fcc00078e0212 */
[----:B------:R0:W5:Y:S01]  /*0f60*/  @!P5 LDG.E R19, desc[UR10][R18.64] ;  /* 0x0000000a1213d981 */ /* 0x000162000c1e1900 */
[----:B--2---:R-:W-:-:S05]  /*0f70*/  @!P2 IMAD.WIDE R16, R24, 0x4, R16 ;  /* 0x000000041810a825 */ /* 0x004fca00078e0210 */
[----:B------:R2:W3:Y:S01]  /*0f80*/  @!P2 LDG.E R0, desc[UR10][R16.64] ;  /* 0x0000000a1000a981 */ /* 0x0004e2000c1e1900 */
[C---:B------:R-:W-:Y:S02]  /*0f90*/  VIADD R21, R37.reuse, 0x6 ;  /* 0x0000000625157836 */ /* 0x040fe40000000000 */
[C---:B------:R-:W-:Y:S02]  /*0fa0*/  VIADD R23, R37.reuse, 0x8 ;  /* 0x0000000825177836 */ /* 0x040fe40000000000 */
[----:B------:R-:W-:Y:S01]  /*0fb0*/  VIADD R47, R37, 0xc ;  /* 0x0000000c252f7836 */ /* 0x000fe20000000000 */
[-C--:B------:R-:W-:Y:S02]  /*0fc0*/  ISETP.GE.U32.OR P0, PT, R21, R2.reuse, P1 ;  /* 0x000000021500720c */ /* 0x080fe40000f06470 */
[----:B------:R-:W-:Y:S02]  /*0fd0*/  IADD3 R21, PT, PT, R37, 0xa, RZ ;  /* 0x0000000a25157810 */ /* 0x000fe40007ffe0ff */
[----:B------:R-:W-:-:S02]  /*0fe0*/  ISETP.GE.U32.OR P4, PT, R23, R2, P1 ;  /* 0x000000021700720c */ /* 0x000fc40000f86470 */
[-C--:B------:R-:W-:Y:S02]  /*0ff0*/  ISETP.GE.U32.OR P3, PT, R21, R2.reuse, P1 ;  /* 0x000000021500720c */ /* 0x080fe40000f66470 */
[----:B0-----:R-:W-:Y:S02]  /*1000*/  PRMT R18, RZ, 0x7610, R18 ;  /* 0x00007610ff127816 */ /* 0x001fe40000000012 */
[----:B------:R-:W-:-:S03]  /*1010*/  ISETP.GE.U32.OR P6, PT, R47, R2, P1 ;  /* 0x000000022f00720c */ /* 0x000fc60000fc6470 */
[----:B------:R-:W0:Y:S08]  /*1020*/  @!P0 LDC.64 R52, c[0x0][0x380] ;  /* 0x0000e000ff348b82 */ /* 0x000e300000000a00 */
[----:B------:R-:W1:Y:S08]  /*1030*/  @!P4 LDC.64 R22, c[0x0][0x380] ;  /* 0x0000e000ff16cb82 */ /* 0x000e700000000a00 */
[----:B------:R-:W4:Y:S01]  /*1040*/  @!P3 LDC.64 R20, c[0x0][0x380] ;  /* 0x0000e000ff14bb82 */ /* 0x000f220000000a00 */
[----:B0-----:R-:W-:-:S07]  /*1050*/  @!P0 IMAD.WIDE R52, R26, 0x4, R52 ;  /* 0x000000041a348825 */ /* 0x001fce00078e0234 */
[----:B--2---:R-:W0:Y:S01]  /*1060*/  @!P6 LDC.64 R16, c[0x0][0x380] ;  /* 0x0000e000ff10eb82 */ /* 0x004e220000000a00 */
[----:B------:R2:W3:Y:S01]  /*1070*/  @!P0 LDG.E R49, desc[UR10][R52.64] ;  /* 0x0000000a34318981 */ /* 0x0004e2000c1e1900 */
[----:B-1----:R-:W-:Y:S01]  /*1080*/  @!P4 IMAD.WIDE R22, R28, 0x4, R22 ;  /* 0x000000041c16c825 */ /* 0x002fe200078e0216 */
[----:B------:R-:W-:-:S04]  /*1090*/  PRMT R51, RZ, 0x7610, R51 ;  /* 0x00007610ff337816 */ /* 0x000fc80000000033 */
[----:B------:R-:W3:Y:S01]  /*10a0*/  @!P4 LDG.E R46, desc[UR10][R22.64] ;  /* 0x0000000a162ec981 */ /* 0x000ee2000c1e1900 */
[----:B----4-:R-:W-:-:S04]  /*10b0*/  @!P3 IMAD.WIDE R20, R30, 0x4, R20 ;  /* 0x000000041e14b825 */ /* 0x010fc800078e0214 */
[----:B--2---:R-:W-:Y:S01]  /*10c0*/  IMAD.IADD R53, R6, 0x1, R3 ;  /* 0x0000000106357824 */ /* 0x004fe200078e0203 */
[----:B------:R-:W2:Y:S01]  /*10d0*/  @!P3 LDG.E R48, desc[UR10][R20.64] ;  /* 0x0000000a1430b981 */ /* 0x000ea2000c1e1900 */
[----:B0-----:R-:W-:-:S05]  /*10e0*/  @!P6 IMAD.WIDE R16, R32, 0x4, R16 ;  /* 0x000000042010e825 */ /* 0x001fca00078e0210 */
[----:B------:R0:W4:Y:S02]  /*10f0*/  @!P6 LDG.E R47, desc[UR10][R16.64] ;  /* 0x0000000a102fe981 */ /* 0x000124000c1e1900 */
[C---:B0-----:R-:W-:Y:S01]  /*1100*/  VIADD R17, R37.reuse, 0xe ;  /* 0x0000000e25117836 */ /* 0x041fe20000000000 */
[----:B-----5:R-:W-:Y:S02]  /*1110*/  @!P5 F2FP.F16.F32.PACK_AB R18, RZ, R19 ;  /* 0x00000013ff12d23e */ /* 0x020fe400000000ff */
[----:B------:R-:W-:-:S13]  /*1120*/  ISETP.GE.U32.OR P5, PT, R37, R2, P1 ;  /* 0x000000022500720c */ /* 0x000fda0000fa6470 */
[----:B------:R-:W0:Y:S01]  /*1130*/  @!P5 LDC.64 R54, c[0x0][0x380] ;  /* 0x0000e000ff36db82 */ /* 0x000e220000000a00 */
[----:B------:R-:W-:Y:S01]  /*1140*/  VIADD R19, R11, 0xfffffff8 ;  /* 0xfffffff80b137836 */ /* 0x000fe20000000000 */
[----:B---3--:R-:W-:Y:S02]  /*1150*/  @!P2 F2FP.F16.F32.PACK_AB R51, RZ, R0 ;  /* 0x00000000ff33a23e */ /* 0x008fe400000000ff */
[----:B------:R-:W-:Y:S02]  /*1160*/  MOV R0, UR18 ;  /* 0x0000001200007c02 */ /* 0x000fe40008000f00 */
[----:B------:R-:W-:-:S04]  /*1170*/  ISETP.GE.AND P2, PT, R19, UR13, PT ;  /* 0x0000000d13007c0c */ /* 0x000fc8000bf46270 */
[----:B------:R-:W-:Y:S02]  /*1180*/  ISETP.GE.OR P2, PT, R53, R0, P2 ;  /* 0x000000003500720c */ /* 0x000fe40001746670 */
[----:B------:R-:W-:-:S11]  /*1190*/  ISETP.GE.U32.OR P1, PT, R17, R2, P1 ;  /* 0x000000021100720c */ /* 0x000fd60000f26470 */
[----:B------:R-:W1:Y:S01]  /*11a0*/  @!P2 LDC.64 R22, c[0x0][0x388] ;  /* 0x0000e200ff16ab82 */ /* 0x000e620000000a00 */
[----:B0-----:R-:W-:-:S05]  /*11b0*/  @!P5 IMAD.WIDE R54, R12, 0x4, R54 ;  /* 0x000000040c36d825 */ /* 0x001fca00078e0236 */
[----:B------:R-:W3:Y:S02]  /*11c0*/  @!P5 LDG.E R19, desc[UR10][R54.64] ;  /* 0x0000000a3613d981 */ /* 0x000ee4000c1e1900 */
[----:B------:R-:W0:Y:S01]  /*11d0*/  @!P1 LDC.64 R20, c[0x0][0x380] ;  /* 0x0000e000ff149b82 */ /* 0x000e220000000a00 */
[----:B-1----:R-:W-:-:S05]  /*11e0*/  @!P2 IMAD.WIDE R22, R13, 0x4, R22 ;  /* 0x000000040d16a825 */ /* 0x002fca00078e0216 */
[----:B------:R1:W5:Y:S01]  /*11f0*/  @!P2 LDG.E R17, desc[UR10][R22.64] ;  /* 0x0000000a1611a981 */ /* 0x000362000c1e1900 */
[----:B0-----:R-:W-:-:S05]  /*1200*/  @!P1 IMAD.WIDE R20, R34, 0x4, R20 ;  /* 0x0000000422149825 */ /* 0x001fca00078e0214 */
[----:B------:R0:W5:Y:S01]  /*1210*/  @!P1 LDG.E R16, desc[UR10][R20.64] ;  /* 0x0000000a14109981 */ /* 0x000162000c1e1900 */
[----:B------:R-:W-:Y:S02]  /*1220*/  PRMT R52, RZ, 0x7610, R52 ;  /* 0x00007610ff347816 */ /* 0x000fe40000000034 */
[----:B------:R-:W-:Y:S01]  /*1230*/  @!P0 F2FP.F16.F32.PACK_AB R52, RZ, R49 ;  /* 0x00000031ff34823e */ /* 0x000fe200000000ff */
[----:B------:R-:W-:-:S05]  /*1240*/  VIADD R49, R11, 0xfffffffa ;  /* 0xfffffffa0b317836 */ /* 0x000fca0000000000 */
[----:B------:R-:W-:-:S04]  /*1250*/  ISETP.GE.AND P0, PT, R49, UR13, PT ;  /* 0x0000000d31007c0c */ /* 0x000fc8000bf06270 */
[----:B------:R-:W-:Y:S02]  /*1260*/  ISETP.LT.AND P0, PT, R53, R0, !P0 ;  /* 0x000000003500720c */ /* 0x000fe40004701270 */
[----:B------:R-:W-:Y:S02]  /*1270*/  PRMT R50, RZ, 0x7610, R50 ;  /* 0x00007610ff327816 */ /* 0x000fe40000000032 */
[----:B------:R-:W-:Y:S02]  /*1280*/  @!P4 F2FP.F16.F32.PACK_AB R50, RZ, R46 ;  /* 0x0000002eff32c23e */ /* 0x000fe400000000ff */
[----:B-1----:R-:W-:Y:S02]  /*1290*/  IADD3 R23, PT, PT, R11, -0x2, RZ ;  /* 0xfffffffe0b177810 */ /* 0x002fe40007ffe0ff */
[----:B------:R-:W-:-:S05]  /*12a0*/  PRMT R46, RZ, 0x7610, R46 ;  /* 0x00007610ff2e7816 */ /* 0x000fca000000002e */
[----:B------:R-:W1:Y:S01]  /*12b0*/  @P0 LDC.64 R54, c[0x0][0x388] ;  /* 0x0000e200ff360b82 */ /* 0x000e620000000a00 */
[----:B--2---:R-:W-:Y:S02]  /*12c0*/  @!P3 F2FP.F16.F32.PACK_AB R46, RZ, R48 ;  /* 0x00000030ff2eb23e */ /* 0x004fe400000000ff */
[----:B------:R-:W-:Y:S02]  /*12d0*/  PRMT R48, RZ, 0x7610, R48 ;  /* 0x00007610ff307816 */ /* 0x000fe40000000030 */
[----:B------:R-:W-:-:S04]  /*12e0*/  ISETP.GE.AND P4, PT, R23, UR13, PT ;  /* 0x0000000d17007c0c */ /* 0x000fc8000bf86270 */
[----:B------:R-:W-:Y:S02]  /*12f0*/  ISETP.LT.AND P4, PT, R53, R0, !P4 ;  /* 0x000000003500720c */ /* 0x000fe40006781270 */
[----:B------:R-:W-:Y:S02]  /*1300*/  PRMT R49, RZ, 0x7610, R49 ;  /* 0x00007610ff317816 */ /* 0x000fe40000000031 */
[----:B----4-:R-:W-:Y:S02]  /*1310*/  @!P6 F2FP.F16.F32.PACK_AB R49, RZ, R47 ;  /* 0x0000002fff31e23e */ /* 0x010fe400000000ff */
[----:B------:R-:W-:-:S07]  /*1320*/  ISETP.GE.AND P6, PT, R11, UR13, PT ;  /* 0x0000000d0b007c0c */ /* 0x000fce000bfc6270 */
[----:B------:R-:W2:Y:S01]  /*1330*/  @P4 LDC.64 R58, c[0x0][0x388] ;  /* 0x0000e200ff3a4b82 */ /* 0x000ea20000000a00 */
[----:B-1----:R-:W-:-:S05]  /*1340*/  @P0 IMAD.WIDE R54, R15, 0x4, R54 ;  /* 0x000000040f360825 */ /* 0x002fca00078e0236 */
[----:B------:R1:W4:Y:S01]  /*1350*/  @P0 LDG.E R47, desc[UR10][R54.64] ;  /* 0x0000000a362f0981 */ /* 0x000322000c1e1900 */
[----:B------:R-:W-:Y:S01]  /*1360*/  ISETP.LT.AND P6, PT, R53, R0, !P6 ;  /* 0x000000003500720c */ /* 0x000fe200077c1270 */
[----:B------:R-:W-:Y:S01]  /*1370*/  VIADD R22, R11, 0xfffffffc ;  /* 0xfffffffc0b167836 */ /* 0x000fe20000000000 */
[----:B0-----:R-:W-:-:S04]  /*1380*/  PRMT R21, RZ, 0x7610, R21 ;  /* 0x00007610ff157816 */ /* 0x001fc80000000015 */
[----:B------:R-:W-:-:S07]  /*1390*/  ISETP.GE.AND P3, PT, R22, UR13, PT ;  /* 0x0000000d16007c0c */ /* 0x000fce000bf66270 */
[----:B------:R-:W0:Y:S01]  /*13a0*/  @P6 LDC.64 R56, c[0x0][0x388] ;  /* 0x0000e200ff386b82 */ /* 0x000e220000000a00 */
[----:B--2---:R-:W-:-:S05]  /*13b0*/  @P4 IMAD.WIDE R58, R27, 0x4, R58 ;  /* 0x000000041b3a4825 */ /* 0x004fca00078e023a */
[----:B------:R2:W4:Y:S01]  /*13c0*/  @P4 LDG.E R22, desc[UR10][R58.64] ;  /* 0x0000000a3a164981 */ /* 0x000522000c1e1900 */
[----:B------:R-:W-:-:S13]  /*13d0*/  ISETP.LT.AND P3, PT, R53, R0, !P3 ;  /* 0x000000003500720c */ /* 0x000fda0005f61270 */
[----:B------:R-:W1:Y:S01]  /*13e0*/  @P3 LDC.64 R60, c[0x0][0x388] ;  /* 0x0000e200ff3c3b82 */ /* 0x000e620000000a00 */
[----:B0-----:R-:W-:-:S05]  /*13f0*/  @P6 IMAD.WIDE R56, R31, 0x4, R56 ;  /* 0x000000041f386825 */ /* 0x001fca00078e0238 */
[----:B------:R0:W4:Y:S01]  /*1400*/  @P6 LDG.E R20, desc[UR10][R56.64] ;  /* 0x0000000a38146981 */ /* 0x000122000c1e1900 */
[----:B-1----:R-:W-:-:S05]  /*1410*/  @P3 IMAD.WIDE R60, R25, 0x4, R60 ;  /* 0x00000004193c3825 */ /* 0x002fca00078e023c */
[----:B------:R-:W4:Y:S01]  /*1420*/  @P3 LDG.E R23, desc[UR10][R60.64] ;  /* 0x0000000a3c173981 */ /* 0x000f22000c1e1900 */
[----:B---3--:R-:W-:Y:S01]  /*1430*/  @!P5 F2FP.F16.F32.PACK_AB R48, RZ, R19 ;  /* 0x00000013ff30d23e */ /* 0x008fe200000000ff */
[----:B------:R-:W-:-:S05]  /*1440*/  VIADD R19, R11, 0x2 ;  /* 0x000000020b137836 */ /* 0x000fca0000000000 */
[----:B------:R-:W-:-:S04]  /*1450*/  ISETP.GE.AND P5, PT, R19, UR13, PT ;  /* 0x0000000d13007c0c */ /* 0x000fc8000bfa6270 */
[----:B------:R-:W-:-:S13]  /*1460*/  ISETP.LT.AND P5, PT, R53, R0, !P5 ;  /* 0x000000003500720c */ /* 0x000fda0006fa1270 */
[----:B------:R-:W2:Y:S01]  /*1470*/  @P5 LDC.64 R54, c[0x0][0x388] ;  /* 0x0000e200ff365b82 */ /* 0x000ea20000000a00 */
[----:B-----5:R-:W-:Y:S01]  /*1480*/  @!P2 F2FP.F16.F32.PACK_AB R21, RZ, R17 ;  /* 0x00000011ff15a23e */ /* 0x020fe200000000ff */
[----:B------:R-:W-:-:S05]  /*1490*/  VIADD R17, R11, 0x4 ;  /* 0x000000040b117836 */ /* 0x000fca0000000000 */
[----:B------:R-:W-:Y:S02]  /*14a0*/  ISETP.GE.AND P2, PT, R17, UR13, PT ;  /* 0x0000000d11007c0c */ /* 0x000fe4000bf46270 */
[----:B------:R-:W-:Y:S02]  /*14b0*/  PRMT R17, RZ, 0x7610, R17 ;  /* 0x00007610ff117816 */ /* 0x000fe40000000011 */
[----:B------:R-:W-:Y:S02]  /*14c0*/  @!P1 F2FP.F16.F32.PACK_AB R17, RZ, R16 ;  /* 0x00000010ff11923e */ /* 0x000fe400000000ff */
[----:B------:R-:W-:Y:S01]  /*14d0*/  ISETP.LT.AND P2, PT, R53, R0, !P2 ;  /* 0x000000003500720c */ /* 0x000fe20005741270 */
[----:B--2---:R-:W-:-:S12]  /*14e0*/  @P5 IMAD.WIDE R58, R29, 0x4, R54 ;  /* 0x000000041d3a5825 */ /* 0x004fd800078e0236 */
[----:B0-----:R-:W0:Y:S01]  /*14f0*/  @P2 LDC.64 R56, c[0x0][0x388] ;  /* 0x0000e200ff382b82 */ /* 0x001e220000000a00 */
[----:B------:R-:W-:Y:S01]  /*1500*/  VIADD R54, R11, 0x6 ;  /* 0x000000060b367836 */ /* 0x000fe20000000000 */
[----:B------:R-:W2:Y:S04]  /*1510*/  @P5 LDG.E R19, desc[UR10][R58.64] ;  /* 0x0000000a3a135981 */ /* 0x000ea8000c1e1900 */
[----:B------:R-:W-:-:S04]  /*1520*/  ISETP.GE.AND P1, PT, R54, UR13, PT ;  /* 0x0000000d36007c0c */ /* 0x000fc8000bf26270 */
[----:B------:R-:W-:-:S13]  /*1530*/  ISETP.LT.AND P1, PT, R53, R0, !P1 ;  /* 0x000000003500720c */ /* 0x000fda0004f21270 */
[----:B------:R-:W1:Y:S01]  /*1540*/  @P1 LDC.64 R54, c[0x0][0x388] ;  /* 0x0000e200ff361b82 */ /* 0x000e620000000a00 */
[----:B0-----:R-:W-:-:S05]  /*1550*/  @P2 IMAD.WIDE R56, R33, 0x4, R56 ;  /* 0x0000000421382825 */ /* 0x001fca00078e0238 */
[----:B------:R-:W3:Y:S01]  /*1560*/  @P2 LDG.E R16, desc[UR10][R56.64] ;  /* 0x0000000a38102981 */ /* 0x000ee2000c1e1900 */
[----:B-1----:R-:W-:-:S06]  /*1570*/  @P1 IMAD.WIDE R54, R35, 0x4, R54 ;  /* 0x0000000423361825 */ /* 0x002fcc00078e0236 */
[----:B------:R-:W5:Y:S01]  /*1580*/  @P1 LDG.E R54, desc[UR10][R54.64] ;  /* 0x0000000a36361981 */ /* 0x000f62000c1e1900 */
[----:B----4-:R-:W-:Y:S02]  /*1590*/  @P0 F2FP.F16.F32.PACK_AB R47, RZ, R47 ;  /* 0x0000002fff2f023e */ /* 0x010fe400000000ff */
[----:B------:R-:W-:Y:S01]  /*15a0*/  @P4 F2FP.F16.F32.PACK_AB R22, RZ, R22 ;  /* 0x00000016ff16423e */ /* 0x000fe200000000ff */
[----:B------:R0:W-:Y:S04]  /*15b0*/  STS.U16 [R36+0x40], R18 ;  /* 0x0000401224007388 */ /* 0x0001e80000000400 */
[----:B------:R0:W-:Y:S04]  /*15c0*/  STS.U16 [R36+0x80], R51 ;  /* 0x0000803324007388 */ /* 0x0001e80000000400 */
[----:B------:R0:W-:Y:S04]  /*15d0*/  STS.U16 [R36+0xc0], R52 ;  /* 0x0000c03424007388 */ /* 0x0001e80000000400 */
[----:B------:R0:W-:Y:S04]  /*15e0*/  STS.U16 [R36+0x100], R50 ;  /* 0x0001003224007388 */ /* 0x0001e80000000400 */
[----:B------:R0:W-:Y:S01]  /*15f0*/  STS.U16 [R36+0x140], R46 ;  /* 0x0001402e24007388 */ /* 0x0001e20000000400 */
[----:B------:R-:W-:-:S03]  /*1600*/  @P6 F2FP.F16.F32.PACK_AB R20, RZ, R20 ;  /* 0x00000014ff14623e */ /* 0x000fc600000000ff */
[----:B------:R0:W-:Y:S04]  /*1610*/  STS.U16 [R36+0x180], R49 ;  /* 0x0001803124007388 */ /* 0x0001e80000000400 */
[----:B------:R0:W-:Y:S04]  /*1620*/  STS.U16 [R36], R48 ;  /* 0x0000003024007388 */ /* 0x0001e80000000400 */
[----:B------:R0:W-:Y:S04]  /*1630*/  STS.U16 [R36+0x1c0], R17 ;  /* 0x0001c01124007388 */ /* 0x0001e80000000400 */
[----:B------:R0:W-:Y:S04]  /*1640*/  @!P0 STS.U16 [R44+0x40], RZ ;  /* 0x000040ff2c008388 */ /* 0x0001e80000000400 */
[----:B------:R0:W-:Y:S01]  /*1650*/  @!P3 STS.U16 [R44+0x80], RZ ;  /* 0x000080ff2c00b388 */ /* 0x0001e20000000400 */
[----:B------:R-:W-:-:S03]  /*1660*/  @P3 F2FP.F16.F32.PACK_AB R23, RZ, R23 ;  /* 0x00000017ff17323e */ /* 0x000fc600000000ff */
[----:B------:R0:W-:Y:S04]  /*1670*/  @!P4 STS.U16 [R44+0xc0], RZ ;  /* 0x0000c0ff2c00c388 */ /* 0x0001e80000000400 */
[----:B------:R0:W-:Y:S04]  /*1680*/  @!P6 STS.U16 [R44+0x100], RZ ;  /* 0x000100ff2c00e388 */ /* 0x0001e80000000400 */
[----:B------:R0:W-:Y:S04]  /*1690*/  @!P5 STS.U16 [R44+0x140], RZ ;  /* 0x000140ff2c00d388 */ /* 0x0001e80000000400 */
[----:B------:R0:W-:Y:S04]  /*16a0*/  @!P2 STS.U16 [R44+0x180], RZ ;  /* 0x000180ff2c00a388 */ /* 0x0001e80000000400 */
[----:B------:R0:W-:Y:S04]  /*16b0*/  @!P1 STS.U16 [R44+0x1c0], RZ ;  /* 0x0001c0ff2c009388 */ /* 0x0001e80000000400 */
[----:B------:R0:W-:Y:S04]  /*16c0*/  STS.U16 [R44], R21 ;  /* 0x000000152c007388 */ /* 0x0001e80000000400 */
[----:B------:R0:W-:Y:S04]  /*16d0*/  @P0 STS.U16 [R44+0x40], R47 ;  /* 0x0000402f2c000388 */ /* 0x0001e80000000400 */
[----:B------:R0:W-:Y:S04]  /*16e0*/  @P3 STS.U16 [R44+0x80], R23 ;  /* 0x000080172c003388 */ /* 0x0001e80000000400 */
[----:B------:R0:W-:Y:S04]  /*16f0*/  @P4 STS.U16 [R44+0xc0], R22 ;  /* 0x0000c0162c004388 */ /* 0x0001e80000000400 */
[----:B------:R0:W-:Y:S01]  /*1700*/  @P6 STS.U16 [R44+0x100], R20 ;  /* 0x000100142c006388 */ /* 0x0001e20000000400 */
[----:B--2---:R-:W-:-:S05]  /*1710*/  @P5 F2FP.F16.F32.PACK_AB R19, RZ, R19 ;  /* 0x00000013ff13523e */ /* 0x004fca00000000ff */
[----:B------:R0:W-:Y:S01]  /*1720*/  @P5 STS.U16 [R44+0x140], R19 ;  /* 0x000140132c005388 */ /* 0x0001e20000000400 */
[----:B---3--:R-:W-:-:S05]  /*1730*/  @P2 F2FP.F16.F32.PACK_AB R16, RZ, R16 ;  /* 0x00000010ff10223e */ /* 0x008fca00000000ff */
[----:B------:R0:W-:Y:S01]  /*1740*/  @P2 STS.U16 [R44+0x180], R16 ;  /* 0x000180102c002388 */ /* 0x0001e20000000400 */
[----:B-----5:R-:W-:-:S05]  /*1750*/  @P1 F2FP.F16.F32.PACK_AB R54, RZ, R54 ;  /* 0x00000036ff36123e */ /* 0x020fca00000000ff */
[----:B------:R0:W-:Y:S02]  /*1760*/  @P1 STS.U16 [R44+0x1c0], R54 ;  /* 0x0001c0362c001388 */ /* 0x0001e40000000400 */
.L_x_3:
[----:B------:R-:W-:Y:S05]  /*1770*/  WARPSYNC.ALL ;  /* 0x0000000000007948 */ /* 0x000fea0003800000 */
[----:B01----:R-:W-:Y:S01]  /*1780*/  LDSM.16.M88.4 R16, [R42] ;  /* 0x000000002a10783b */ /* 0x003fe20000000200 */
[----:B------:R-:W-:Y:S01]  /*1790*/  IADD3 R45, PT, PT, R45, 0x1, RZ ;  /* 0x000000012d2d7810 */ /* 0x000fe20007ffe0ff */
[----:B------:R-:W-:Y:S01]  /*17a0*/  VIADD R10, R10, 0x10 ;  /* 0x000000100a0a7836 */ /* 0x000fe20000000000 */
[C---:B------:R-:W-:Y:S01]  /*17b0*/  LEA R13, R0.reuse, R13, 0x4 ;  /* 0x0000000d000d7211 */ /* 0x040fe200078e20ff */
[----:B------:R-:W0:Y:S01]  /*17c0*/  LDSM.16.MT88.4 R20, [R43] ;  /* 0x000000002b14783b */ /* 0x000e220000004200 */
[----:B------:R-:W-:Y:S01]  /*17d0*/  ISETP.NE.AND P0, PT, R45, 0x1, PT ;  /* 0x000000012d00780c */ /* 0x000fe20003f05270 */
[----:B------:R-:W-:Y:S01]  /*17e0*/  VIADD R11, R11, 0x10 ;  /* 0x000000100b0b7836 */ /* 0x000fe20000000000 */
[C---:B------:R-:W-:Y:S01]  /*17f0*/  LEA R29, R0.reuse, R29, 0x4 ;  /* 0x0000001d001d7211 */ /* 0x040fe200078e20ff */
[----:B------:R-:W-:Y:S01]  /*1800*/  IMAD R15, R0, 0x10, R15 ;  /* 0x00000010000f7824 */ /* 0x000fe200078e020f */
[----:B------:R-:W-:Y:S01]  /*1810*/  IADD3 R12, PT, PT, R12, 0x10, RZ ;  /* 0x000000100c0c7810 */ /* 0x000fe20007ffe0ff */
[----:B------:R-:W-:Y:S01]  /*1820*/  IMAD R25, R0, 0x10, R25 ;  /* 0x0000001000197824 */ /* 0x000fe200078e0219 */
[----:B------:R-:W-:Y:S01]  /*1830*/  IADD3 R30, PT, PT, R30, 0x10, RZ ;  /* 0x000000101e1e7810 */ /* 0x000fe20007ffe0ff */
[----:B------:R-:W-:-:S02]  /*1840*/  IMAD R27, R0, 0x10, R27 ;  /* 0x00000010001b7824 */ /* 0x000fc400078e021b */
[C---:B------:R-:W-:Y:S02]  /*1850*/  IMAD R31, R0.reuse, 0x10, R31 ;  /* 0x00000010001f7824 */ /* 0x040fe400078e021f */
[C---:B------:R-:W-:Y:S02]  /*1860*/  IMAD R33, R0.reuse, 0x10, R33 ;  /* 0x0000001000217824 */ /* 0x040fe400078e0221 */
[----:B------:R-:W-:Y:S02]  /*1870*/  IMAD R35, R0, 0x10, R35 ;  /* 0x0000001000237824 */ /* 0x000fe400078e0223 */
[----:B------:R-:W-:Y:S02]  /*1880*/  VIADD R14, R14, 0x10 ;  /* 0x000000100e0e7836 */ /* 0x000fe40000000000 */
[----:B------:R-:W-:Y:S02]  /*1890*/  VIADD R24, R24, 0x10 ;  /* 0x0000001018187836 */ /* 0x000fe40000000000 */
[----:B------:R-:W-:-:S02]  /*18a0*/  VIADD R26, R26, 0x10 ;  /* 0x000000101a1a7836 */ /* 0x000fc40000000000 */
[----:B------:R-:W-:Y:S02]  /*18b0*/  VIADD R28, R28, 0x10 ;  /* 0x000000101c1c7836 */ /* 0x000fe40000000000 */
[----:B------:R-:W-:Y:S02]  /*18c0*/  VIADD R32, R32, 0x10 ;  /* 0x0000001020207836 */ /* 0x000fe40000000000 */
[----:B------:R-:W-:Y:S02]  /*18d0*/  VIADD R34, R34, 0x10 ;  /* 0x0000001022227836 */ /* 0x000fe40000000000 */
[----:B------:R-:W-:Y:S01]  /*18e0*/  VIADD R8, R8, 0x10 ;  /* 0x0000001008087836 */ /* 0x000fe20000000000 */
[C---:B0-----:R-:W-:Y:S08]  /*18f0*/  HMMA.16816.F16 R38, R16.reuse, R20, R38 ;  /* 0x000000141026723c */ /* 0x041ff00000000826 */
[----:B------:R-:W-:Y:S01]  /*1900*/  HMMA.16816.F16 R40, R16, R22, R40 ;  /* 0x000000161028723c */ /* 0x000fe20000000828 */
[----:B------:R-:W-:-:S04]  /*1910*/  NOP ;  /* 0x0000000000007918 */ /* 0x000fc80000000000 */
[----:B------:R-:W-:-:S15]  /*1920*/  @P0 BRA `(.L_x_4) ;  /* 0xffffffec00780947 */ /* 0x000fde000383ffff */
.L_x_1:
[----:B------:R-:W5:Y:S01]  /*1930*/  S2R R11, SR_LANEID ;  /* 0x00000000000b7919 */ /* 0x000f620000000000 */
[----:B------:R-:W0:Y:S01]  /*1940*/  S2UR UR6, SR_CgaCtaId ;  /* 0x00000000000679c3 */ /* 0x000e220000008800 */
[----:B------:R-:W-:Y:S01]  /*1950*/  UMOV UR5, 0x400 ;  /* 0x0000040000057882 */ /* 0x000fe20000000000 */
[----:B------:R-:W-:Y:S01]  /*1960*/  IADD3 R13, PT, PT, R6, R3, RZ ;  /* 0x00000003060d7210 */ /* 0x000fe20007ffe0ff */
[----:B------:R-:W-:Y:S01]  /*1970*/  UIADD3 UR5, UPT, UPT, UR5, 0x1000, URZ ;  /* 0x0000100005057890 */ /* 0x000fe2000fffe0ff */
[----:B------:R-:W-:Y:S02]  /*1980*/  IMAD.IADD R25, R9, 0x1, R5 ;  /* 0x0000000109197824 */ /* 0x000fe400078e0205 */
[-C--:B------:R-:W-:Y:S01]  /*1990*/  ISETP.GE.AND P0, PT, R13, R0.reuse, PT ;  /* 0x000000000d00720c */ /* 0x080fe20003f06270 */
[-C--:B------:R-:W-:Y:S02]  /*19a0*/  IMAD R3, R5, R0.reuse, R3 ;  /* 0x0000000005037224 */ /* 0x080fe400078e0203 */
[----:B------:R-:W-:Y:S01]  /*19b0*/  IMAD R9, R9, R0, R6 ;  /* 0x0000000009097224 */ /* 0x000fe200078e0206 */
[C---:B------:R-:W-:Y:S01]  /*19c0*/  ISETP.GE.OR P1, PT, R25.reuse, R2, P0 ;  /* 0x000000021900720c */ /* 0x040fe20000726670 */
[C---:B------:R-:W-:Y:S01]  /*19d0*/  VIADD R5, R25.reuse, 0x6 ;  /* 0x0000000619057836 */ /* 0x040fe20000000000 */
[C---:B------:R-:W-:Y:S01]  /*19e0*/  IADD3 R13, PT, PT, R25.reuse, 0x8, RZ ;  /* 0x00000008190d7810 */ /* 0x040fe20007ffe0ff */
[----:B------:R-:W-:-:S03]  /*19f0*/  VIADD R15, R25, 0xa ;  /* 0x0000000a190f7836 */ /* 0x000fc60000000000 */
[-C--:B------:R-:W-:Y:S02]  /*1a00*/  ISETP.GE.OR P4, PT, R5, R2.reuse, P0 ;  /* 0x000000020500720c */ /* 0x080fe40000786670 */
[-C--:B------:R-:W-:Y:S02]  /*1a10*/  ISETP.GE.OR P3, PT, R13, R2.reuse, P0 ;  /* 0x000000020d00720c */ /* 0x080fe40000766670 */
[----:B------:R-:W-:Y:S01]  /*1a20*/  ISETP.GE.OR P2, PT, R15, R2, P0 ;  /* 0x000000020f00720c */ /* 0x000fe20000746670 */
[----:B0-----:R-:W-:-:S08]  /*1a30*/  ULEA UR5, UR6, UR5, 0x18 ;  /* 0x0000000506057291 */ /* 0x001fd0000f8ec0ff */
[----:B------:R-:W0:Y:S01]  /*1a40*/  @!P4 LDC.64 R14, c[0x0][0x390] ;  /* 0x0000e400ff0ecb82 */ /* 0x000e220000000a00 */
[----:B------:R-:W-:Y:S01]  /*1a50*/  LEA R7, R7, UR5, 0x9 ;  /* 0x0000000507077c11 */ /* 0x000fe2000f8e48ff */
[----:B------:R-:W-:Y:S05]  /*1a60*/  WARPSYNC.ALL ;  /* 0x0000000000007948 */ /* 0x000fea0003800000 */
[----:B-----5:R-:W-:Y:S02]  /*1a70*/  SHF.R.U32.HI R8, RZ, 0x2, R11 ;  /* 0x00000002ff087819 */ /* 0x020fe4000001160b */
[----:B------:R-:W-:Y:S02]  /*1a80*/  LOP3.LUT R11, R11, 0x3, RZ, 0xc0, !PT ;  /* 0x000000030b0b7812 */ /* 0x000fe400078ec0ff */
[----:B------:R-:W-:-:S03]  /*1a90*/  LEA R4, R4, R7, 0x1 ;  /* 0x0000000704047211 */ /* 0x000fc600078e08ff */
[----:B------:R-:W-:Y:S02]  /*1aa0*/  IMAD R8, R8, 0x8, R11 ;  /* 0x0000000808087824 */ /* 0x000fe400078e020b */
[----:B------:R-:W5:Y:S02]  /*1ab0*/  @!P1 LDC.64 R10, c[0x0][0x390] ;  /* 0x0000e400ff0a9b82 */ /* 0x000f640000000a00 */
[----:B------:R-:W-:Y:S02]  /*1ac0*/  IMAD.U32 R12, R8, 0x4, R7 ;  /* 0x00000004080c7824 */ /* 0x000fe400078e0007 */
[----:B------:R-:W-:-:S03]  /*1ad0*/  VIADD R7, R25, 0x2 ;  /* 0x0000000219077836 */ /* 0x000fc60000000000 */
[----:B------:R-:W-:Y:S02]  /*1ae0*/  STS [R12], R38 ;  /* 0x000000260c007388 */ /* 0x000fe40000000800 */
[-C--:B------:R-:W-:Y:S01]  /*1af0*/  ISETP.GE.OR P6, PT, R7, R2.reuse, P0 ;  /* 0x000000020700720c */ /* 0x080fe200007c6670 */
[----:B------:R-:W-:Y:S01]  /*1b00*/  VIADD R7, R25, 0x4 ;  /* 0x0000000419077836 */ /* 0x000fe20000000000 */
[----:B------:R-:W-:Y:S04]  /*1b10*/  STS [R12+0x100], R39 ;  /* 0x000100270c007388 */ /* 0x000fe80000000800 */
[----:B------:R-:W-:Y:S01]  /*1b20*/  STS [R12+0x10], R40 ;  /* 0x000010280c007388 */ /* 0x000fe20000000800 */
[----:B------:R-:W-:Y:S01]  /*1b30*/  ISETP.GE.OR P5, PT, R7, R2, P0 ;  /* 0x000000020700720c */ /* 0x000fe200007a6670 */
[----:B------:R-:W-:Y:S01]  /*1b40*/  @!P1 IMAD.IADD R7, R3, 0x1, R9 ;  /* 0x0000000103079824 */ /* 0x000fe200078e0209 */
[----:B------:R-:W-:Y:S01]  /*1b50*/  LEA R3, R0, R3, 0x1 ;  /* 0x0000000300037211 */ /* 0x000fe200078e08ff */
[----:B------:R1:W-:Y:S03]  /*1b60*/  STS [R12+0x110], R41 ;  /* 0x000110290c007388 */ /* 0x0003e60000000800 */
[----:B------:R-:W2:Y:S01]  /*1b70*/  @!P6 LDC.64 R18, c[0x0][0x390] ;  /* 0x0000e400ff12eb82 */ /* 0x000ea20000000a00 */
[----:B------:R-:W3:Y:S01]  /*1b80*/  @!P1 LDS.U16 R8, [R4] ;  /* 0x0000000004089984 */ /* 0x000ee20000000400 */
[----:B-----5:R-:W-:-:S03]  /*1b90*/  @!P1 IMAD.WIDE R6, R7, 0x4, R10 ;  /* 0x0000000407069825 */ /* 0x020fc600078e020a */
[----:B------:R-:W5:Y:S01]  /*1ba0*/  @!P6 LDS.U16 R20, [R4+0x40] ;  /* 0x000040000414e984 */ /* 0x000f620000000400 */
[C---:B------:R-:W-:Y:S02]  /*1bb0*/  VIADD R11, R25.reuse, 0xc ;  /* 0x0000000c190b7836 */ /* 0x040fe40000000000 */
[----:B-1----:R-:W1:Y:S01]  /*1bc0*/  @!P3 LDC.64 R12, c[0x0][0x390] ;  /* 0x0000e400ff0cbb82 */ /* 0x002e620000000a00 */
[----:B------:R-:W4:Y:S01]  /*1bd0*/  @!P5 LDS.U16 R21, [R4+0x80] ;  /* 0x000080000415d984 */ /* 0x000f220000000400 */
[----:B------:R-:W-:-:S03]  /*1be0*/  VIADD R25, R25, 0xe ;  /* 0x0000000e19197836 */ /* 0x000fc60000000000 */
[----:B------:R-:W0:Y:S03]  /*1bf0*/  @!P4 LDS.U16 R23, [R4+0xc0] ;  /* 0x0000c0000417c984 */ /* 0x000e260000000400 */
[----:B------:R-:W4:Y:S01]  /*1c00*/  @!P5 LDC.64 R16, c[0x0][0x390] ;  /* 0x0000e400ff10db82 */ /* 0x000f220000000a00 */
[----:B------:R-:W0:Y:S04]  /*1c10*/  @!P3 LDS.U16 R26, [R4+0x100] ;  /* 0x00010000041ab984 */ /* 0x000e280000000400 */
[----:B------:R-:W0:Y:S01]  /*1c20*/  @!P2 LDS.U16 R28, [R4+0x140] ;  /* 0x00014000041ca984 */ /* 0x000e220000000400 */
[----:B---3--:R-:W-:Y:S02]  /*1c30*/  @!P1 HADD2.F32 R5, -RZ, R8.H0_H0 ;  /* 0x20000008ff059230 */ /* 0x008fe40000004100 */
[----:B------:R-:W-:Y:S01]  /*1c40*/  IMAD R8, R0, 0x2, R3 ;  /* 0x0000000200087824 */ /* 0x000fe200078e0203 */
[----:B------:R-:W-:-:S02]  /*1c50*/  @!P6 IADD3 R3, PT, PT, R9, R3, RZ ;  /* 0x000000030903e210 */ /* 0x000fc40007ffe0ff */
[----:B------:R3:W-:Y:S01]  /*1c60*/  @!P1 STG.E desc[UR10][R6.64], R5 ;  /* 0x0000000506009986 */ /* 0x0007e2000c10190a */
[-C--:B------:R-:W-:Y:S01]  /*1c70*/  ISETP.GE.OR P1, PT, R11, R2.reuse, P0 ;  /* 0x000000020b00720c */ /* 0x080fe20000726670 */
[C---:B------:R-:W-:Y:S01]  /*1c80*/  IMAD R22, R0.reuse, 0x2, R8 ;  /* 0x0000000200167824 */ /* 0x040fe200078e0208 */
[----:B------:R-:W0:Y:S01]  /*1c90*/  @!P2 LDC.64 R10, c[0x0][0x390] ;  /* 0x0000e400ff0aab82 */ /* 0x000e220000000a00 */
[----:B------:R-:W-:Y:S01]  /*1ca0*/  ISETP.GE.OR P0, PT, R25, R2, P0 ;  /* 0x000000021900720c */ /* 0x000fe20000706670 */
[----:B--2---:R-:W-:Y:S02]  /*1cb0*/  @!P6 IMAD.WIDE R2, R3, 0x4, R18 ;  /* 0x000000040302e825 */ /* 0x004fe400078e0212 */
[C---:B------:R-:W-:Y:S02]  /*1cc0*/  @!P4 IADD3 R25, PT, PT, R9.reuse, R22, RZ ;  /* 0x000000160919c210 */ /* 0x040fe40007ffe0ff */
[----:B------:R-:W-:Y:S02]  /*1cd0*/  IMAD R24, R0, 0x2, R22 ;  /* 0x0000000200187824 */ /* 0x000fe400078e0216 */
[----:B------:R-:W-:-:S02]  /*1ce0*/  @!P5 IMAD.IADD R19, R9, 0x1, R8 ;  /* 0x000000010913d824 */ /* 0x000fc400078e0208 */
[C-C-:B------:R-:W-:Y:S01]  /*1cf0*/  IMAD R18, R0.reuse, 0x2, R24.reuse ;  /* 0x0000000200127824 */ /* 0x140fe200078e0218 */
[----:B------:R-:W2:Y:S01]  /*1d00*/  @!P1 LDS.U16 R30, [R4+0x180] ;  /* 0x00018000041e9984 */ /* 0x000ea20000000400 */
[----:B---3--:R-:W3:Y:S01]  /*1d10*/  @!P1 LDC.64 R6, c[0x0][0x390] ;  /* 0x0000e400ff069b82 */ /* 0x008ee20000000a00 */
[C---:B------:R-:W-:Y:S02]  /*1d20*/  @!P3 IMAD.IADD R27, R9.reuse, 0x1, R24 ;  /* 0x00000001091bb824 */ /* 0x040fe400078e0218 */
[--C-:B------:R-:W-:Y:S02]  /*1d30*/  @!P2 IMAD.IADD R29, R9, 0x1, R18.reuse ;  /* 0x00000001091da824 */ /* 0x100fe400078e0212 */
[----:B------:R-:W-:Y:S02]  /*1d40*/  IMAD R18, R0, 0x2, R18 ;  /* 0x0000000200127824 */ /* 0x000fe400078e0212 */
[----:B-----5:R-:W-:Y:S02]  /*1d50*/  @!P6 HADD2.F32 R5, -RZ, R20.H0_H0 ;  /* 0x20000014ff05e230 */ /* 0x020fe40000004100 */
[----:B-1----:R-:W-:Y:S01]  /*1d60*/  @!P3 IMAD.WIDE R12, R27, 0x4, R12 ;  /* 0x000000041b0cb825 */ /* 0x002fe200078e020c */
[----:B------:R-:W-:-:S02]  /*1d70*/  @!P1 IADD3 R27, PT, PT, R9, R18, RZ ;  /* 0x00000012091b9210 */ /* 0x000fc40007ffe0ff */
[----:B------:R2:W-:Y:S01]  /*1d80*/  @!P6 STG.E desc[UR10][R2.64], R5 ;  /* 0x000000050200e986 */ /* 0x0005e2000c10190a */
[----:B----4-:R-:W-:-:S04]  /*1d90*/  @!P5 IMAD.WIDE R16, R19, 0x4, R16 ;  /* 0x000000041310d825 */ /* 0x010fc800078e0210 */
[----:B------:R-:W-:Y:S02]  /*1da0*/  @!P5 HADD2.F32 R21, -RZ, R21.H0_H0 ;  /* 0x20000015ff15d230 */ /* 0x000fe40000004100 */
[----:B0-----:R-:W-:-:S03]  /*1db0*/  @!P4 IMAD.WIDE R14, R25, 0x4, R14 ;  /* 0x00000004190ec825 */ /* 0x001fc600078e020e */
[----:B------:R0:W-:Y:S01]  /*1dc0*/  @!P5 STG.E desc[UR10][R16.64], R21 ;  /* 0x000000151000d986 */ /* 0x0001e2000c10190a */
[----:B------:R-:W-:Y:S02]  /*1dd0*/  @!P4 HADD2.F32 R23, -RZ, R23.H0_H0 ;  /* 0x20000017ff17c230 */ /* 0x000fe40000004100 */
[----:B------:R-:W-:Y:S02]  /*1de0*/  @!P3 HADD2.F32 R19, -RZ, R26.H0_H0 ;  /* 0x2000001aff13b230 */ /* 0x000fe40000004100 */
[----:B------:R-:W-:Y:S01]  /*1df0*/  @!P2 IMAD.WIDE R10, R29, 0x4, R10 ;  /* 0x000000041d0aa825 */ /* 0x000fe200078e020a */
[----:B------:R0:W-:Y:S03]  /*1e00*/  @!P4 STG.E desc[UR10][R14.64], R23 ;  /* 0x000000170e00c986 */ /* 0x0001e6000c10190a */
[----:B------:R-:W-:Y:S01]  /*1e10*/  @!P2 HADD2.F32 R25, -RZ, R28.H0_H0 ;  /* 0x2000001cff19a230 */ /* 0x000fe20000004100 */
[----:B------:R0:W-:Y:S01]  /*1e20*/  @!P3 STG.E desc[UR10][R12.64], R19 ;  /* 0x000000130c00b986 */ /* 0x0001e2000c10190a */
[----:B---3--:R-:W-:-:S03]  /*1e30*/  @!P1 IMAD.WIDE R6, R27, 0x4, R6 ;  /* 0x000000041b069825 */ /* 0x008fc600078e0206 */
[----:B------:R0:W-:Y:S01]  /*1e40*/  @!P2 STG.E desc[UR10][R10.64], R25 ;  /* 0x000000190a00a986 */ /* 0x0001e2000c10190a */
[----:B--2---:R-:W-:-:S05]  /*1e50*/  @!P1 HADD2.F32 R3, -RZ, R30.H0_H0 ;  /* 0x2000001eff039230 */ /* 0x004fca0000004100 */
[----:B------:R0:W-:Y:S01]  /*1e60*/  @!P1 STG.E desc[UR10][R6.64], R3 ;  /* 0x0000000306009986 */ /* 0x0001e2000c10190a */
[----:B------:R-:W-:Y:S05]  /*1e70*/  @P0 EXIT ;  /* 0x000000000000094d */ /* 0x000fea0003800000 */
[----:B------:R-:W1:Y:S01]  /*1e80*/  LDS.U16 R4, [R4+0x1c0] ;  /* 0x0001c00004047984 */ /* 0x000e620000000400 */
[----:B0-----:R-:W0:Y:S01]  /*1e90*/  LDC.64 R2, c[0x0][0x390] ;  /* 0x0000e400ff027b82 */ /* 0x001e220000000a00 */
[----:B------:R-:W-:-:S04]  /*1ea0*/  IMAD R0, R0, 0x2, R18 ;  /* 0x0000000200007824 */ /* 0x000fc800078e0212 */
[----:B------:R-:W-:-:S04]  /*1eb0*/  IMAD.IADD R9, R9, 0x1, R0 ;  /* 0x0000000109097824 */ /* 0x000fc800078e0200 */
[----:B0-----:R-:W-:-:S04]  /*1ec0*/  IMAD.WIDE R2, R9, 0x4, R2 ;  /* 0x0000000409027825 */ /* 0x001fc800078e0202 */
[----:B-1----:R-:W-:-:S05]  /*1ed0*/  HADD2.F32 R5, -RZ, R4.H0_H0 ;  /* 0x20000004ff057230 */ /* 0x002fca0000004100 */
[----:B------:R-:W-:Y:S01]  /*1ee0*/  STG.E desc[UR10][R2.64], R5 ;  /* 0x0000000502007986 */ /* 0x000fe2000c10190a */
[----:B------:R-:W-:Y:S05]  /*1ef0*/  EXIT ;  /* 0x000000000000794d */ /* 0x000fea0003800000 */
.L_x_0:
[----:B------:R-:W-:-:S13]  /*1f00*/  ISETP.GT.U32.AND P0, PT, R11, R2, PT ;  /* 0x000000020b00720c */ /* 0x000fda0003f04070 */
[----:B------:R-:W-:Y:S05]  /*1f10*/  @!P0 BRA `(.L_x_5) ;  /* 0x0000001800bc8947 */ /* 0x000fea0003800000 */
        /* <DEDUP_REMOVED lines=9> */
[C---:B------:R-:W-:Y:S01]  /*1fb0*/  IADD3 R19, PT, PT, R9.reuse, 0x4, RZ ;  /* 0x0000000409137810 */ /* 0x040fe20007ffe0ff */
[----:B------:R-:W-:Y:S01]  /*1fc0*/  UMOV UR7, 0x400 ;  /* 0x0000040000077882 */ /* 0x000fe20000000000 */
[C---:B------:R-:W-:Y:S01]  /*1fd0*/  VIADD R21, R9.reuse, 0x6 ;  /* 0x0000000609157836 */ /* 0x040fe20000000000 */
[----:B------:R-:W-:Y:S01]  /*1fe0*/  USHF.R.S32.HI UR6, URZ, 0x1f, UR5 ;  /* 0x0000001fff067899 */ /* 0x000fe20008011405 */
[C---:B------:R-:W-:Y:S01]  /*1ff0*/  VIADD R23, R9.reuse, 0xa ;  /* 0x0000000a09177836 */ /* 0x040fe20000000000 */
[----:B------:R-:W-:Y:S01]  /*2000*/  IADD3 R27, PT, PT, R9, 0xe, RZ ;  /* 0x0000000e091b7810 */ /* 0x000fe20007ffe0ff */
[----:B------:R-:W-:Y:S01]  /*2010*/  IMAD.IADD R17, R17, 0x1, R10 ;  /* 0x0000000111117824 */ /* 0x000fe200078e020a */
[----:B------:R-:W-:Y:S01]  /*2020*/  ULEA.HI UR6, UR6, UR5, URZ, 0x4 ;  /* 0x0000000506067291 */ /* 0x000fe2000f8f20ff */
[C---:B------:R-:W-:Y:S01]  /*2030*/  VIADD R13, R9.reuse, 0x2 ;  /* 0x00000002090d7836 */ /* 0x040fe20000000000 */
[----:B------:R-:W-:Y:S01]  /*2040*/  CS2R R38, SRZ ;  /* 0x0000000000267805 */ /* 0x000fe2000001ff00 */
[----:B------:R-:W-:Y:S01]  /*2050*/  VIADD R25, R9, 0xc ;  /* 0x0000000c09197836 */ /* 0x000fe20000000000 */
[----:B------:R-:W-:Y:S01]  /*2060*/  IADD3 R45, PT, PT, R17, 0x8, RZ ;  /* 0x00000008112d7810 */ /* 0x000fe20007ffe0ff */
[-C--:B------:R-:W-:Y:S01]  /*2070*/  IMAD R19, R19, R0.reuse, UR4 ;  /* 0x0000000413137e24 */ /* 0x080fe2000f8e0200 */
[----:B------:R-:W-:Y:S01]  /*2080*/  USHF.R.S32.HI UR6, URZ, 0x4, UR6 ;  /* 0x00000004ff067899 */ /* 0x000fe20008011406 */
[----:B------:R-:W-:-:S02]  /*2090*/  IMAD R21, R21, R0, UR4 ;  /* 0x0000000415157e24 */ /* 0x000fc4000f8e0200 */
[-C--:B------:R-:W-:Y:S01]  /*20a0*/  IMAD R23, R23, R0.reuse, UR4 ;  /* 0x0000000417177e24 */ /* 0x080fe2000f8e0200 */
[----:B------:R-:W-:Y:S01]  /*20b0*/  UIADD3 UR6, UPT, UPT, -UR6, URZ, URZ ;  /* 0x000000ff06067290 */ /* 0x000fe2000fffe1ff */
[-C--:B------:R-:W-:Y:S02]  /*20c0*/  IMAD R15, R13, R0.reuse, UR4 ;  /* 0x000000040d0f7e24 */ /* 0x080fe4000f8e0200 */
[-C--:B------:R-:W-:Y:S01]  /*20d0*/  IMAD R33, R25, R0.reuse, UR4 ;  /* 0x0000000419217e24 */ /* 0x080fe2000f8e0200 */
[----:B0-----:R-:W-:Y:S01]  /*20e0*/  ULEA UR12, UR8, UR7, 0x18 ;  /* 0x00000007080c7291 */ /* 0x001fe2000f8ec0ff */
[C-C-:B------:R-:W-:Y:S01]  /*20f0*/  IADD3 R25, PT, PT, R6.reuse, R19, R35.reuse ;  /* 0x0000001306197210 */ /* 0x140fe20007ffe023 */
[----:B------:R-:W-:Y:S01]  /*2100*/  UIADD3 UR7, UPT, UPT, UR7, 0x800, URZ ;  /* 0x0000080007077890 */ /* 0x000fe2000fffe0ff */
[C-C-:B------:R-:W-:Y:S01]  /*2110*/  IADD3 R29, PT, PT, R6.reuse, R23, R35.reuse ;  /* 0x00000017061d7210 */ /* 0x140fe20007ffe023 */
[C---:B------:R-:W-:Y:S01]  /*2120*/  VIADD R19, R17.reuse, 0x2 ;  /* 0x0000000211137836 */ /* 0x040fe20000000000 */
[--C-:B------:R-:W-:Y:S01]  /*2130*/  IADD3 R15, PT, PT, R6, R15, R35.reuse ;  /* 0x0000000f060f7210 */ /* 0x100fe20007ffe023 */
[----:B------:R-:W-:Y:S01]  /*2140*/  ULEA UR7, UR8, UR7, 0x18 ;  /* 0x0000000708077291 */ /* 0x000fe2000f8ec0ff */
[--C-:B-----5:R-:W-:Y:S01]  /*2150*/  SHF.R.U32.HI R2, RZ, 0x3, R8.reuse ;  /* 0x00000003ff027819 */ /* 0x120fe20000011608 */
[C---:B------:R-:W-:Y:S01]  /*2160*/  VIADD R23, R17.reuse, 0x6 ;  /* 0x0000000611177836 */ /* 0x040fe20000000000 */
[----:B------:R-:W-:Y:S01]  /*2170*/  LOP3.LUT R11, R8, 0x7, RZ, 0xc0, !PT ;  /* 0x00000007080b7812 */ /* 0x000fe200078ec0ff */
[C---:B------:R-:W-:Y:S01]  /*2180*/  VIADD R47, R17.reuse, 0xa ;  /* 0x0000000a112f7836 */ /* 0x040fe20000000000 */
[----:B------:R-:W-:Y:S01]  /*2190*/  SHF.R.U32.HI R8, RZ, 0x4, R8 ;  /* 0x00000004ff087819 */ /* 0x000fe20000011608 */
[----:B------:R-:W-:Y:S01]  /*21a0*/  IMAD.SHL.U32 R2, R2, 0x8, RZ ;  /* 0x0000000802027824 */ /* 0x000fe200078e00ff */
[----:B------:R-:W-:Y:S01]  /*21b0*/  IADD3 R33, PT, PT, R6, R33, R35 ;  /* 0x0000002106217210 */ /* 0x000fe20007ffe023 */
[----:B------:R-:W-:Y:S01]  /*21c0*/  VIADD R49, R17, 0xc ;  /* 0x0000000c11317836 */ /* 0x000fe20000000000 */
[----:B------:R-:W-:Y:S01]  /*21d0*/  MOV R46, UR6 ;  /* 0x00000006002e7c02 */ /* 0x000fe20008000f00 */
[----:B------:R-:W-:Y:S01]  /*21e0*/  IMAD.SHL.U32 R8, R8, 0x8, RZ ;  /* 0x0000000808087824 */ /* 0x000fe200078e00ff */
[----:B------:R-:W-:Y:S01]  /*21f0*/  LOP3.LUT R37, R2, 0x8, R11, 0xe2, !PT ;  /* 0x0000000802257812 */ /* 0x000fe200078ee20b */
[----:B------:R-:W-:-:S02]  /*2200*/  IMAD R2, R9, R0, UR4 ;  /* 0x0000000409027e24 */ /* 0x000fc4000f8e0200 */
[----:B------:R-:W-:Y:S02]  /*2210*/  VIADD R11, R9, 0x8 ;  /* 0x00000008090b7836 */ /* 0x000fe40000000000 */
[--C-:B------:R-:W-:Y:S01]  /*2220*/  IMAD R12, R17, UR9, R6.reuse ;  /* 0x00000009110c7c24 */ /* 0x100fe2000f8e0206 */
[C-C-:B------:R-:W-:Y:S01]  /*2230*/  IADD3 R13, PT, PT, R6.reuse, R2, R35.reuse ;  /* 0x00000002060d7210 */ /* 0x140fe20007ffe023 */
[-C--:B------:R-:W-:Y:S01]  /*2240*/  IMAD R2, R27, R0.reuse, UR4 ;  /* 0x000000041b027e24 */ /* 0x080fe2000f8e0200 */
[--C-:B------:R-:W-:Y:S01]  /*2250*/  IADD3 R27, PT, PT, R6, R21, R35.reuse ;  /* 0x00000015061b7210 */ /* 0x100fe20007ffe023 */
[C---:B------:R-:W-:Y:S02]  /*2260*/  VIADD R21, R17.reuse, 0x4 ;  /* 0x0000000411157836 */ /* 0x040fe40000000000 */
[----:B------:R-:W-:Y:S01]  /*2270*/  VIADD R51, R17, 0xe ;  /* 0x0000000e11337836 */ /* 0x000fe20000000000 */
[----:B------:R-:W-:Y:S01]  /*2280*/  LEA R17, R7, UR12, 0x9 ;  /* 0x0000000c07117c11 */ /* 0x000fe2000f8e48ff */
[----:B------:R-:W-:Y:S01]  /*2290*/  IMAD R28, R45, UR9, R6 ;  /* 0x000000092d1c7c24 */ /* 0x000fe2000f8e0206 */
[----:B------:R-:W-:Y:S01]  /*22a0*/  LEA R45, R7, UR7, 0x9 ;  /* 0x00000007072d7c11 */ /* 0x000fe2000f8e48ff */
[----:B------:R-:W-:Y:S01]  /*22b0*/  IMAD R0, R11, R0, UR4 ;  /* 0x000000040b007e24 */ /* 0x000fe2000f8e0200 */
[----:B------:R-:W-:Y:S01]  /*22c0*/  LEA R36, R4, R17, 0x1 ;  /* 0x0000001104247211 */ /* 0x000fe200078e08ff */
[----:B------:R-:W-:Y:S01]  /*22d0*/  IMAD R44, R37, 0x10, R8 ;  /* 0x00000010252c7824 */ /* 0x000fe200078e0208 */
[----:B------:R-:W-:Y:S01]  /*22e0*/  IADD3 R37, PT, PT, R9, R5, RZ ;  /* 0x0000000509257210 */ /* 0x000fe20007ffe0ff */
[----:B------:R-:W-:Y:S01]  /*22f0*/  IMAD.MOV.U32 R8, RZ, RZ, 0x8 ;  /* 0x00000008ff087424 */ /* 0x000fe200078e00ff */
[----:B------:R-:W-:Y:S01]  /*2300*/  IADD3 R31, PT, PT, R6, R0, R35 ;  /* 0x00000000061f7210 */ /* 0x000fe20007ffe023 */
[----:B------:R-:W-:Y:S01]  /*2310*/  IMAD.U32 R42, R44, 0x2, R17 ;  /* 0x000000022c2a7824 */ /* 0x000fe200078e0011 */
[----:B------:R-:W-:Y:S01]  /*2320*/  IADD3 R35, PT, PT, R6, R2, R35 ;  /* 0x0000000206237210 */ /* 0x000fe20007ffe023 */
[----:B------:R-:W-:Y:S01]  /*2330*/  IMAD.U32 R44, R44, 0x2, R45 ;  /* 0x000000022c2c7824 */ /* 0x000fe200078e002d */
[----:B------:R-:W-:Y:S01]  /*2340*/  IADD3 R43, PT, PT, R37, 0x4, RZ ;  /* 0x00000004252b7810 */ /* 0x000fe20007ffe0ff */
[----:B------:R-:W-:-:S02]  /*2350*/  IMAD.MOV.U32 R10, RZ, RZ, R6 ;  /* 0x000000ffff0a7224 */ /* 0x000fc400078e0006 */
[----:B------:R-:W-:Y:S02]  /*2360*/  IMAD.MOV.U32 R40, RZ, RZ, RZ ;  /* 0x000000ffff287224 */ /* 0x000fe400078e00ff */
[--C-:B------:R-:W-:Y:S02]  /*2370*/  IMAD R14, R19, UR9, R6.reuse ;  /* 0x00000009130e7c24 */ /* 0x100fe4000f8e0206 */
[--C-:B------:R-:W-:Y:S02]  /*2380*/  IMAD R24, R21, UR9, R6.reuse ;  /* 0x0000000915187c24 */ /* 0x100fe4000f8e0206 */
[--C-:B------:R-:W-:Y:S02]  /*2390*/  IMAD R26, R23, UR9, R6.reuse ;  /* 0x00000009171a7c24 */ /* 0x100fe4000f8e0206 */
[--C-:B------:R-:W-:Y:S02]  /*23a0*/  IMAD R30, R47, UR9, R6.reuse ;  /* 0x000000092f1e7c24 */ /* 0x100fe4000f8e0206 */
[----:B------:R-:W-:-:S02]  /*23b0*/  IMAD R32, R49, UR9, R6 ;  /* 0x0000000931207c24 */ /* 0x000fc4000f8e0206 */
[----:B------:R-:W-:Y:S02]  /*23c0*/  IMAD R34, R51, UR9, R6 ;  /* 0x0000000933227c24 */ /* 0x000fe4000f8e0206 */
[----:B------:R-:W-:-:S07]  /*23d0*/  IMAD R45, R4, 0x2, R45 ;  /* 0x00000002042d7824 */ /* 0x000fce00078e022d */
.L_x_9:
[----:B------:R-:W-:-:S05]  /*23e0*/  VIADD R0, R8, 0x8 ;  /* 0x0000000808007836 */ /* 0x000fca0000000000 */
[----:B---3--:R-:W-:-:S13]  /*23f0*/  ISETP.GT.AND P0, PT, R0, UR14, PT ;  /* 0x0000000e00007c0c */ /* 0x008fda000bf04270 */
[----:B------:R-:W-:Y:S05]  /*2400*/  @P0 BRA `(.L_x_7) ;  /* 0x0000000400940947 */ /* 0x000fea0003800000 */
[----:B------:R-:W-:Y:S02]  /*2410*/  IMAD.U32 R2, RZ, RZ, UR19 ;  /* 0x00000013ff027e24 */ /* 0x000fe4000f8e00ff */
[C---:B------:R-:W-:Y:S02]  /*2420*/  VIADD R17, R37.reuse, 0x2 ;  /* 0x0000000225117836 */ /* 0x040fe40000000000 */
[----:B------:R-:W-:Y:S01]  /*2430*/  VIADD R19, R37, 0x8 ;  /* 0x0000000825137836 */ /* 0x000fe20000000000 */
[-C--:B------:R-:W-:Y:S02]  /*2440*/  ISETP.GE.U32.AND P0, PT, R43, R2.reuse, PT ;  /* 0x000000022b00720c */ /* 0x080fe40003f06070 */
[-C--:B------:R-:W-:Y:S02]  /*2450*/  ISETP.GE.U32.AND P6, PT, R17, R2.reuse, PT ;  /* 0x000000021100720c */ /* 0x080fe40003fc6070 */
[----:B------:R-:W-:Y:S02]  /*2460*/  IADD3 R17, PT, PT, R37, 0x6, RZ ;  /* 0x0000000625117810 */ /* 0x000fe40007ffe0ff */
[----:B------:R-:W-:-:S02]  /*2470*/  ISETP.GE.U32.AND P2, PT, R19, R2, PT ;  /* 0x000000021300720c */ /* 0x000fc40003f46070 */
[----:B------:R-:W-:-:S05]  /*2480*/  ISETP.GE.U32.AND P1, PT, R17, R2, PT ;  /* 0x000000021100720c */ /* 0x000fca0003f26070 */
[----:B------:R-:W0:Y:S08]  /*2490*/  @!P0 LDC.64 R20, c[0x0][0x380] ;  /* 0x0000e000ff148b82 */ /* 0x000e300000000a00 */
[----:B------:R-:W3:Y:S01]  /*24a0*/  @!P6 LDC.64 R52, c[0x0][0x380] ;  /* 0x0000e000ff34eb82 */ /* 0x000ee20000000a00 */
[C---:B------:R-:W-:Y:S02]  /*24b0*/  VIADD R23, R37.reuse, 0xa ;  /* 0x0000000a25177836 */ /* 0x040fe40000000000 */
[----:B------:R-:W-:-:S05]  /*24c0*/  VIADD R47, R37, 0xc ;  /* 0x0000000c252f7836 */ /* 0x000fca0000000000 */
[----:B------:R-:W5:Y:S01]  /*24d0*/  @!P2 LDC.64 R18, c[0x0][0x380] ;  /* 0x0000e000ff12ab82 */ /* 0x000f620000000a00 */
[-C--:B------:R-:W-:Y:S02]  /*24e0*/  ISETP.GE.U32.AND P3, PT, R23, R2.reuse, PT ;  /* 0x000000021700720c */ /* 0x080fe40003f66070 */
[----:B------:R-:W-:-:S05]  /*24f0*/  ISETP.GE.U32.AND P4, PT, R47, R2, PT ;  /* 0x000000022f00720c */ /* 0x000fca0003f86070 */
[----:B------:R-:W1:Y:S01]  /*2500*/  @!P1 LDC.64 R48, c[0x0][0x380] ;  /* 0x0000e000ff309b82 */ /* 0x000e620000000a00 */
[----:B---3--:R-:W-:-:S07]  /*2510*/  @!P6 IMAD.WIDE R52, R14, 0x4, R52 ;  /* 0x000000040e34e825 */ /* 0x008fce00078e0234 */
[----:B------:R-:W3:Y:S01]  /*2520*/  @!P3 LDC.64 R22, c[0x0][0x380] ;  /* 0x0000e000ff16bb82 */ /* 0x000ee20000000a00 */
[----:B------:R-:W2:Y:S01]  /*2530*/  @!P6 LDG.E R17, desc[UR10][R52.64] ;  /* 0x0000000a3411e981 */ /* 0x000ea2000c1e1900 */
[----:B0-----:R-:W-:-:S06]  /*2540*/  @!P0 IMAD.WIDE R50, R24, 0x4, R20 ;  /* 0x0000000418328825 */ /* 0x001fcc00078e0214 */
[----:B------:R-:W0:Y:S01]  /*2550*/  @!P4 LDC.64 R20, c[0x0][0x380] ;  /* 0x0000e000ff14cb82 */ /* 0x000e220000000a00 */
[----:B------:R-:W4:Y:S01]  /*2560*/  @!P0 LDG.E R16, desc[UR10][R50.64] ;  /* 0x0000000a32108981 */ /* 0x000f22000c1e1900 */
[----:B-----5:R-:W-:-:S04]  /*2570*/  @!P2 IMAD.WIDE R18, R28, 0x4, R18 ;  /* 0x000000041c12a825 */ /* 0x020fc800078e0212 */
[----:B-1----:R-:W-:Y:S02]  /*2580*/  @!P1 IMAD.WIDE R48, R26, 0x4, R48 ;  /* 0x000000041a309825 */ /* 0x002fe400078e0230 */
[----:B------:R1:W5:Y:S04]  /*2590*/  @!P2 LDG.E R18, desc[UR10][R18.64] ;  /* 0x0000000a1212a981 */ /* 0x000368000c1e1900 */
[----:B------:R-:W5:Y:S01]  /*25a0*/  @!P1 LDG.E R0, desc[UR10][R48.64] ;  /* 0x0000000a30009981 */ /* 0x000f62000c1e1900 */
[----:B---3--:R-:W-:-:S06]  /*25b0*/  @!P3 IMAD.WIDE R22, R30, 0x4, R22 ;  /* 0x000000041e16b825 */ /* 0x008fcc00078e0216 */
[----:B------:R3:W5:Y:S01]  /*25c0*/  @!P3 LDG.E R22, desc[UR10][R22.64] ;  /* 0x0000000a1616b981 */ /* 0x000762000c1e1900 */
[----:B0-----:R-:W-:-:S06]  /*25d0*/  @!P4 IMAD.WIDE R20, R32, 0x4, R20 ;  /* 0x000000042014c825 */ /* 0x001fcc00078e0214 */
[----:B------:R0:W5:Y:S01]  /*25e0*/  @!P4 LDG.E R20, desc[UR10][R20.64] ;  /* 0x0000000a1414c981 */ /* 0x000162000c1e1900 */
[----:B------:R-:W-:Y:S02]  /*25f0*/  IADD3 R47, PT, PT, R37, 0xe, RZ ;  /* 0x0000000e252f7810 */ /* 0x000fe40007ffe0ff */
[----:B-1----:R-:W-:Y:S02]  /*2600*/  PRMT R19, RZ, 0x7610, R19 ;  /* 0x00007610ff137816 */ /* 0x002fe40000000013 */
[----:B------:R-:W-:Y:S02]  /*2610*/  ISETP.GE.U32.AND P5, PT, R47, R2, PT ;  /* 0x000000022f00720c */ /* 0x000fe40003fa6070 */
[----:B---3--:R-:W-:-:S11]  /*2620*/  PRMT R23, RZ, 0x7610, R23 ;  /* 0x00007610ff177816 */ /* 0x008fd60000000017 */
[----:B------:R-:W1:Y:S01]  /*2630*/  @!P5 LDC.64 R54, c[0x0][0x380] ;  /* 0x0000e000ff36db82 */ /* 0x000e620000000a00 */
[----:B0-----:R-:W-:Y:S02]  /*2640*/  PRMT R21, RZ, 0x7610, R21 ;  /* 0x00007610ff157816 */ /* 0x001fe40000000015 */
[----:B------:R-:W-:Y:S01]  /*2650*/  PRMT R47, RZ, 0x7610, R47 ;  /* 0x00007610ff2f7816 */ /* 0x000fe2000000002f */
[----:B-1----:R-:W-:Y:S01]  /*2660*/  @!P5 IMAD.WIDE R54, R34, 0x4, R54 ;  /* 0x000000042236d825 */ /* 0x002fe200078e0236 */
[----:B--2---:R-:W-:Y:S02]  /*2670*/  @!P6 F2FP.F16.F32.PACK_AB R19, RZ, R17 ;  /* 0x00000011ff13e23e */ /* 0x004fe400000000ff */
[----:B------:R-:W-:Y:S02]  /*2680*/  ISETP.GE.U32.AND P6, PT, R37, R2, PT ;  /* 0x000000022500720c */ /* 0x000fe40003fc6070 */
[----:B----4-:R-:W-:Y:S02]  /*2690*/  @!P0 F2FP.F16.F32.PACK_AB R23, RZ, R16 ;  /* 0x00000010ff17823e */ /* 0x010fe400000000ff */
[----:B------:R-:W0:Y:S09]  /*26a0*/  LDC.64 R16, c[0x0][0x388] ;  /* 0x0000e200ff107b82 */ /* 0x000e320000000a00 */
[----:B------:R-:W1:Y:S01]  /*26b0*/  @!P6 LDC.64 R52, c[0x0][0x380] ;  /* 0x0000e000ff34eb82 */ /* 0x000e620000000a00 */
[----:B-----5:R-:W-:Y:S01]  /*26c0*/  @!P2 F2FP.F16.F32.PACK_AB R21, RZ, R18 ;  /* 0x00000012ff15a23e */ /* 0x020fe200000000ff */
[----:B------:R0:W-:Y:S01]  /*26d0*/  STS.U16 [R36+0x40], R19 ;  /* 0x0000401324007388 */ /* 0x0001e20000000400 */
[----:B------:R-:W-:-:S02]  /*26e0*/  @!P1 F2FP.F16.F32.PACK_AB R47, RZ, R0 ;  /* 0x00000000ff2f923e */ /* 0x000fc400000000ff */
[----:B------:R-:W-:Y:S02]  /*26f0*/  PRMT R51, R21, 0x7610, R51 ;  /* 0x0000761015337816 */ /* 0x000fe40000000033 */
[----:B------:R-:W-:Y:S02]  /*2700*/  PRMT R0, R23, 0x7610, R0 ;  /* 0x0000761017007816 */ /* 0x000fe40000000000 */
[----:B------:R-:W-:Y:S01]  /*2710*/  PRMT R48, R47, 0x7610, R48 ;  /* 0x000076102f307816 */ /* 0x000fe20000000030 */
[----:B------:R2:W-:Y:S04]  /*2720*/  STS.U16 [R36+0x100], R51 ;  /* 0x0001003324007388 */ /* 0x0005e80000000400 */
[----:B------:R3:W4:Y:S01]  /*2730*/  @!P5 LDG.E R23, desc[UR10][R54.64] ;  /* 0x0000000a3617d981 */ /* 0x000722000c1e1900 */
[----:B0-----:R-:W-:-:S04]  /*2740*/  IMAD.WIDE R18, R15, 0x4, R16 ;  /* 0x000000040f127825 */ /* 0x001fc800078e0210 */
[----:B-1----:R-:W-:Y:S01]  /*2750*/  @!P6 IMAD.WIDE R52, R12, 0x4, R52 ;  /* 0x000000040c34e825 */ /* 0x002fe200078e0234 */
[----:B------:R-:W5:Y:S03]  /*2760*/  LDG.E R49, desc[UR10][R18.64] ;  /* 0x0000000a12317981 */ /* 0x000f66000c1e1900 */
[--C-:B--2---:R-:W-:Y:S01]  /*2770*/  IMAD.WIDE R50, R13, 0x4, R16.reuse ;  /* 0x000000040d327825 */ /* 0x104fe200078e0210 */
[----:B------:R0:W2:Y:S03]  /*2780*/  @!P6 LDG.E R47, desc[UR10][R52.64] ;  /* 0x0000000a342fe981 */ /* 0x0000a6000c1e1900 */
[----:B------:R-:W-:-:S04]  /*2790*/  IMAD.WIDE R58, R25, 0x4, R16 ;  /* 0x00000004193a7825 */ /* 0x000fc800078e0210 */
[--C-:B------:R-:W-:Y:S01]  /*27a0*/  IMAD.WIDE R56, R27, 0x4, R16.reuse ;  /* 0x000000041b387825 */ /* 0x100fe200078e0210 */
[----:B------:R1:W-:Y:S03]  /*27b0*/  STS.U16 [R36+0x80], R0 ;  /* 0x0000800024007388 */ /* 0x0003e60000000400 */
[----:B---3--:R-:W-:Y:S01]  /*27c0*/  IMAD.WIDE R54, R31, 0x4, R16 ;  /* 0x000000041f367825 */ /* 0x008fe200078e0210 */
[----:B------:R-:W-:Y:S01]  /*27d0*/  PRMT R21, RZ, 0x7610, R21 ;  /* 0x00007610ff157816 */ /* 0x000fe20000000015 */
[----:B------:R3:W-:Y:S02]  /*27e0*/  STS.U16 [R36+0xc0], R48 ;  /* 0x0000c03024007388 */ /* 0x0007e40000000400 */
[----:B0-----:R-:W-:-:S04]  /*27f0*/  IMAD.WIDE R52, R29, 0x4, R16 ;  /* 0x000000041d347825 */ /* 0x001fc800078e0210 */
[----:B------:R-:W-:Y:S01]  /*2800*/  IMAD.WIDE R18, R33, 0x4, R16 ;  /* 0x0000000421127825 */ /* 0x000fe200078e0210 */
[----:B-1----:R-:W-:Y:S01]  /*2810*/  PRMT R0, RZ, 0x7610, R0 ;  /* 0x00007610ff007816 */ /* 0x002fe20000000000 */
[----:B------:R-:W2:Y:S02]  /*2820*/  LDG.E R50, desc[UR10][R50.64] ;  /* 0x0000000a32327981 */ /* 0x000ea4000c1e1900 */
[----:B------:R-:W-:Y:S01]  /*2830*/  IMAD.WIDE R16, R35, 0x4, R16 ;  /* 0x0000000423107825 */ /* 0x000fe200078e0210 */
[----:B------:R-:W-:Y:S01]  /*2840*/  @!P3 F2FP.F16.F32.PACK_AB R21, RZ, R22 ;  /* 0x00000016ff15b23e */ /* 0x000fe200000000ff */
[----:B---3--:R-:W3:Y:S01]  /*2850*/  LDG.E R48, desc[UR10][R58.64] ;  /* 0x0000000a3a307981 */ /* 0x008ee2000c1e1900 */
[----:B------:R-:W-:-:S03]  /*2860*/  @!P4 F2FP.F16.F32.PACK_AB R0, RZ, R20 ;  /* 0x00000014ff00c23e */ /* 0x000fc600000000ff */
[----:B------:R-:W3:Y:S04]  /*2870*/  LDG.E R22, desc[UR10][R56.64] ;  /* 0x0000000a38167981 */ /* 0x000ee8000c1e1900 */
[----:B------:R-:W3:Y:S04]  /*2880*/  LDG.E R20, desc[UR10][R54.64] ;  /* 0x0000000a36147981 */ /* 0x000ee8000c1e1900 */
[----:B------:R-:W3:Y:S04]  /*2890*/  LDG.E R52, desc[UR10][R52.64] ;  /* 0x0000000a34347981 */ /* 0x000ee8000c1e1900 */
[----:B------:R0:W3:Y:S04]  /*28a0*/  LDG.E R18, desc[UR10][R18.64] ;  /* 0x0000000a12127981 */ /* 0x0000e8000c1e1900 */
[----:B------:R1:W3:Y:S01]  /*28b0*/  LDG.E R16, desc[UR10][R16.64] ;  /* 0x0000000a10107981 */ /* 0x0002e2000c1e1900 */
[----:B0-----:R-:W-:-:S02]  /*28c0*/  PRMT R19, R0, 0x7610, R19 ;  /* 0x0000761000137816 */ /* 0x001fc40000000013 */
[----:B------:R-:W-:Y:S02]  /*28d0*/  PRMT R0, RZ, 0x7610, R0 ;  /* 0x00007610ff007816 */ /* 0x000fe40000000000 */
[----:B-1----:R-:W-:Y:S01]  /*28e0*/  PRMT R17, RZ, 0x7610, R17 ;  /* 0x00007610ff117816 */ /* 0x002fe20000000011 */
[----:B------:R0:W-:Y:S04]  /*28f0*/  STS.U16 [R36+0x140], R21 ;  /* 0x0001401524007388 */ /* 0x0001e80000000400 */
[----:B------:R0:W-:Y:S01]  /*2900*/  STS.U16 [R36+0x180], R19 ;  /* 0x0001801324007388 */ /* 0x0001e20000000400 */
[----:B----4-:R-:W-:-:S05]  /*2910*/  @!P5 F2FP.F16.F32.PACK_AB R17, RZ, R23 ;  /* 0x00000017ff11d23e */ /* 0x010fca00000000ff */
[----:B------:R0:W-:Y:S01]  /*2920*/  STS.U16 [R36+0x1c0], R17 ;  /* 0x0001c01124007388 */ /* 0x0001e20000000400 */
[----:B-----5:R-:W-:Y:S02]  /*2930*/  F2FP.F16.F32.PACK_AB R49, RZ, R49 ;  /* 0x00000031ff31723e */ /* 0x020fe400000000ff */
[----:B--2---:R-:W-:-:S05]  /*2940*/  @!P6 F2FP.F16.F32.PACK_AB R0, RZ, R47 ;  /* 0x0000002fff00e23e */ /* 0x004fca00000000ff */
[----:B------:R0:W-:Y:S04]  /*2950*/  STS.U16 [R36], R0 ;  /* 0x0000000024007388 */ /* 0x0001e80000000400 */
[----:B------:R0:W-:Y:S01]  /*2960*/  STS.U16 [R45+0x40], R49 ;  /* 0x000040312d007388 */ /* 0x0001e20000000400 */
[----:B------:R-:W-:Y:S02]  /*2970*/  F2FP.F16.F32.PACK_AB R50, RZ, R50 ;  /* 0x00000032ff32723e */ /* 0x000fe400000000ff */
[----:B---3--:R-:W-:Y:S02]  /*2980*/  F2FP.F16.F32.PACK_AB R48, RZ, R48 ;  /* 0x00000030ff30723e */ /* 0x008fe400000000ff */
[----:B------:R-:W-:Y:S02]  /*2990*/  F2FP.F16.F32.PACK_AB R22, RZ, R22 ;  /* 0x00000016ff16723e */ /* 0x000fe400000000ff */
[----:B------:R-:W-:-:S02]  /*29a0*/  F2FP.F16.F32.PACK_AB R20, RZ, R20 ;  /* 0x00000014ff14723e */ /* 0x000fc400000000ff */
[----:B------:R-:W-:Y:S02]  /*29b0*/  F2FP.F16.F32.PACK_AB R52, RZ, R52 ;  /* 0x00000034ff34723e */ /* 0x000fe400000000ff */
[----:B------:R-:W-:Y:S02]  /*29c0*/  F2FP.F16.F32.PACK_AB R18, RZ, R18 ;  /* 0x00000012ff12723e */ /* 0x000fe400000000ff */
[----:B------:R-:W-:Y:S01]  /*29d0*/  F2FP.F16.F32.PACK_AB R16, RZ, R16 ;  /* 0x00000010ff10723e */ /* 0x000fe200000000ff */
[----:B------:R0:W-:Y:S04]  /*29e0*/  STS.U16 [R45], R50 ;  /* 0x000000322d007388 */ /* 0x0001e80000000400 */
[----:B------:R0:W-:Y:S04]  /*29f0*/  STS.U16 [R45+0x80], R48 ;  /* 0x000080302d007388 */ /* 0x0001e80000000400 */
[----:B------:R0:W-:Y:S04]  /*2a00*/  STS.U16 [R45+0xc0], R22 ;  /* 0x0000c0162d007388 */ /* 0x0001e80000000400 */
[----:B------:R0:W-:Y:S04]  /*2a10*/  STS.U16 [R45+0x100], R20 ;  /* 0x000100142d007388 */ /* 0x0001e80000000400 */
[----:B------:R0:W-:Y:S04]  /*2a20*/  STS.U16 [R45+0x140], R52 ;  /* 0x000140342d007388 */ /* 0x0001e80000000400 */
[----:B------:R0:W-:Y:S04]  /*2a30*/  STS.U16 [R45+0x180], R18 ;  /* 0x000180122d007388 */ /* 0x0001e80000000400 */
[----:B------:R0:W-:Y:S01]  /*2a40*/  STS.U16 [R45+0x1c0], R16 ;  /* 0x0001c0102d007388 */ /* 0x0001e20000000400 */
[----:B------:R-:W-:Y:S05]  /*2a50*/  BRA `(.L_x_8) ;  /* 0x00000008000c7947 */ /* 0x000fea0003800000 */
.L_x_7:
[----:B------:R-:W-:Y:S01]  /*2a60*/  IMAD.U32 R2, RZ, RZ, UR19 ;  /* 0x00000013ff027e24 */ /* 0x000fe2000f8e00ff */
[----:B------:R-:W-:Y:S01]  /*2a70*/  ISETP.GE.AND P0, PT, R10, UR14, PT ;  /* 0x0000000e0a007c0c */ /* 0x000fe2000bf06270 */
[----:B------:R-:W-:-:S03]  /*2a80*/  VIADD R17, R37, 0x2 ;  /* 0x0000000225117836 */ /* 0x000fc60000000000 */
[-C--:B------:R-:W-:Y:S02]  /*2a90*/  ISETP.GE.U32.OR P2, PT, R37, R2.reuse, P0 ;  /* 0x000000022500720c */ /* 0x080fe40000746470 */
[----:B------:R-:W-:-:S11]  /*2aa0*/  ISETP.GE.U32.OR P6, PT, R17, R2, P0 ;  /* 0x000000021100720c */ /* 0x000fd600007c6470 */
[----:B------:R-:W0:Y:S08]  /*2ab0*/  @!P2 LDC.64 R22, c[0x0][0x380] ;  /* 0x0000e000ff16ab82 */ /* 0x000e300000000a00 */
[----:B------:R-:W3:Y:S01]  /*2ac0*/  @!P6 LDC.64 R20, c[0x0][0x380] ;  /* 0x0000e000ff14eb82 */ /* 0x000ee20000000a00 */
[----:B------:R-:W-:-:S13]  /*2ad0*/  ISETP.GE.U32.OR P1, PT, R43, R2, P0 ;  /* 0x000000022b00720c */ /* 0x000fda0000726470 */
[----:B------:R-:W5:Y:S01]  /*2ae0*/  @!P1 LDC.64 R18, c[0x0][0x380] ;  /* 0x0000e000ff129b82 */ /* 0x000f620000000a00 */
[----:B0-----:R-:W-:-:S06]  /*2af0*/  @!P2 IMAD.WIDE R22, R12, 0x4, R22 ;  /* 0x000000040c16a825 */ /* 0x001fcc00078e0216 */
[----:B------:R0:W2:Y:S01]  /*2b00*/  @!P2 LDG.E R22, desc[UR10][R22.64] ;  /* 0x0000000a1616a981 */ /* 0x0000a2000c1e1900 */
[----:B---3--:R-:W-:-:S05]  /*2b10*/  @!P6 IMAD.WIDE R20, R14, 0x4, R20 ;  /* 0x000000040e14e825 */ /* 0x008fca00078e0214 */
[----:B------:R-:W3:Y:S01]  /*2b20*/  @!P6 LDG.E R16, desc[UR10][R20.64] ;  /* 0x0000000a1410e981 */ /* 0x000ee2000c1e1900 */
[----:B-----5:R-:W-:-:S05]  /*2b30*/  @!P1 IMAD.WIDE R18, R24, 0x4, R18 ;  /* 0x0000000418129825 */ /* 0x020fca00078e0212 */
[----:B------:R5:W4:Y:S01]  /*2b40*/  @!P1 LDG.E R17, desc[UR10][R18.64] ;  /* 0x0000000a12119981 */ /* 0x000b22000c1e1900 */
[C---:B------:R-:W-:Y:S01]  /*2b50*/  VIADD R47, R37.reuse, 0x6 ;  /* 0x00000006252f7836 */ /* 0x040fe20000000000 */
[----:B------:R-:W-:Y:S01]  /*2b60*/  PRMT R0, RZ, 0x7610, R0 ;  /* 0x00007610ff007816 */ /* 0x000fe20000000000 */
[----:B0-----:R-:W-:-:S03]  /*2b70*/  VIADD R23, R37, 0xa ;  /* 0x0000000a25177836 */ /* 0x001fc60000000000 */
[-C--:B------:R-:W-:Y:S02]  /*2b80*/  ISETP.GE.U32.OR P5, PT, R47, R2.reuse, P0 ;  /* 0x000000022f00720c */ /* 0x080fe400007a6470 */
[C---:B------:R-:W-:Y:S01]  /*2b90*/  IADD3 R47, PT, PT, R37.reuse, 0x8, RZ ;  /* 0x00000008252f7810 */ /* 0x040fe20007ffe0ff */
[----:B-----5:R-:W-:Y:S01]  /*2ba0*/  VIADD R19, R37, 0xc ;  /* 0x0000000c25137836 */ /* 0x020fe20000000000 */
[-C--:B------:R-:W-:Y:S02]  /*2bb0*/  ISETP.GE.U32.OR P3, PT, R23, R2.reuse, P0 ;  /* 0x000000021700720c */ /* 0x080fe40000766470 */
[----:B------:R-:W-:-:S07]  /*2bc0*/  ISETP.GE.U32.OR P4, PT, R47, R2, P0 ;  /* 0x000000022f00720c */ /* 0x000fce0000786470 */
[----:B------:R-:W0:Y:S08]  /*2bd0*/  @!P5 LDC.64 R48, c[0x0][0x380] ;  /* 0x0000e000ff30db82 */ /* 0x000e300000000a00 */
[----:B------:R-:W5:Y:S01]  /*2be0*/  @!P4 LDC.64 R54, c[0x0][0x380] ;  /* 0x0000e000ff36cb82 */ /* 0x000f620000000a00 */
[----:B------:R-:W-:-:S07]  /*2bf0*/  PRMT R18, RZ, 0x7610, R18 ;  /* 0x00007610ff127816 */ /* 0x000fce0000000012 */
[----:B------:R-:W1:Y:S01]  /*2c00*/  @!P3 LDC.64 R20, c[0x0][0x380] ;  /* 0x0000e000ff14bb82 */ /* 0x000e620000000a00 */
[----:B0-----:R-:W-:-:S05]  /*2c10*/  @!P5 IMAD.WIDE R48, R26, 0x4, R48 ;  /* 0x000000041a30d825 */ /* 0x001fca00078e0230 */
[----:B------:R0:W4:Y:S01]  /*2c20*/  @!P5 LDG.E R23, desc[UR10][R48.64] ;  /* 0x0000000a3017d981 */ /* 0x000122000c1e1900 */
[----:B-----5:R-:W-:-:S05]  /*2c30*/  @!P4 IMAD.WIDE R54, R28, 0x4, R54 ;  /* 0x000000041c36c825 */ /* 0x020fca00078e0236 */
[----:B------:R-:W5:Y:S01]  /*2c40*/  @!P4 LDG.E R47, desc[UR10][R54.64] ;  /* 0x0000000a362fc981 */ /* 0x000f62000c1e1900 */
[----:B0-----:R-:W-:Y:S01]  /*2c50*/  PRMT R49, RZ, 0x7610, R49 ;  /* 0x00007610ff317816 */ /* 0x001fe20000000031 */
[----:B-1----:R-:W-:Y:S01]  /*2c60*/  @!P3 IMAD.WIDE R20, R30, 0x4, R20 ;  /* 0x000000041e14b825 */ /* 0x002fe200078e0214 */
[----:B--2---:R-:W-:Y:S02]  /*2c70*/  @!P2 F2FP.F16.F32.PACK_AB R0, RZ, R22 ;  /* 0x00000016ff00a23e */ /* 0x004fe400000000ff */
[----:B------:R-:W-:Y:S01]  /*2c80*/  ISETP.GE.U32.OR P2, PT, R19, R2, P0 ;  /* 0x000000021300720c */ /* 0x000fe20000746470 */
[----:B------:R-:W-:Y:S01]  /*2c90*/  VIADD R19, R11, 0xfffffff8 ;  /* 0xfffffff80b137836 */ /* 0x000fe20000000000 */
[----:B------:R0:W2:Y:S11]  /*2ca0*/  @!P3 LDG.E R22, desc[UR10][R20.64] ;  /* 0x0000000a1416b981 */ /* 0x0000b6000c1e1900 */
[----:B------:R-:W1:Y:S01]  /*2cb0*/  @!P2 LDC.64 R50, c[0x0][0x380] ;  /* 0x0000e000ff32ab82 */ /* 0x000e620000000a00 */
[----:B---3--:R-:W-:-:S02]  /*2cc0*/  @!P6 F2FP.F16.F32.PACK_AB R18, RZ, R16 ;  /* 0x00000010ff12e23e */ /* 0x008fc400000000ff */
[----:B------:R-:W-:Y:S02]  /*2cd0*/  ISETP.GE.AND P6, PT, R19, UR14, PT ;  /* 0x0000000e13007c0c */ /* 0x000fe4000bfc6270 */
[----:B------:R-:W-:-:S11]  /*2ce0*/  IADD3 R19, PT, PT, R11, -0x6, RZ ;  /* 0xfffffffa0b137810 */ /* 0x000fd60007ffe0ff */
[----:B------:R-:W3:Y:S01]  /*2cf0*/  @!P6 LDC.64 R52, c[0x0][0x388] ;  /* 0x0000e200ff34eb82 */ /* 0x000ee20000000a00 */
[----:B-1----:R-:W-:-:S05]  /*2d00*/  @!P2 IMAD.WIDE R50, R32, 0x4, R50 ;  /* 0x000000042032a825 */ /* 0x002fca00078e0232 */
[----:B------:R1:W2:Y:S01]  /*2d10*/  @!P2 LDG.E R16, desc[UR10][R50.64] ;  /* 0x0000000a3210a981 */ /* 0x0002a2000c1e1900 */
[----:B----4-:R-:W-:Y:S02]  /*2d20*/  @!P1 F2FP.F16.F32.PACK_AB R49, RZ, R17 ;  /* 0x00000011ff31923e */ /* 0x010fe400000000ff */
[----:B------:R-:W-:Y:S01]  /*2d30*/  ISETP.GE.AND P1, PT, R19, UR14, PT ;  /* 0x0000000e13007c0c */ /* 0x000fe2000bf26270 */
[----:B---3--:R-:W-:-:S12]  /*2d40*/  @!P6 IMAD.WIDE R52, R13, 0x4, R52 ;  /* 0x000000040d34e825 */ /* 0x008fd800078e0234 */
[----:B0-----:R-:W0:Y:S01]  /*2d50*/  @!P1 LDC.64 R20, c[0x0][0x388] ;  /* 0x0000e200ff149b82 */ /* 0x001e220000000a00 */
[----:B------:R-:W3:Y:S01]  /*2d60*/  @!P6 LDG.E R17, desc[UR10][R52.64] ;  /* 0x0000000a3411e981 */ /* 0x000ee2000c1e1900 */
[----:B0-----:R-:W-:-:S05]  /*2d70*/  @!P1 IMAD.WIDE R20, R15, 0x4, R20 ;  /* 0x000000040f149825 */ /* 0x001fca00078e0214 */
[----:B------:R0:W4:Y:S01]  /*2d80*/  @!P1 LDG.E R19, desc[UR10][R20.64] ;  /* 0x0000000a14139981 */ /* 0x000122000c1e1900 */
[C---:B------:R-:W-:Y:S01]  /*2d90*/  VIADD R54, R11.reuse, 0xfffffffe ;  /* 0xfffffffe0b367836 */ /* 0x040fe20000000000 */
[----:B-1----:R-:W-:Y:S02]  /*2da0*/  PRMT R50, RZ, 0x7610, R50 ;  /* 0x00007610ff327816 */ /* 0x002fe40000000032 */
[----:B------:R-:W-:Y:S02]  /*2db0*/  @!P5 F2FP.F16.F32.PACK_AB R50, RZ, R23 ;  /* 0x00000017ff32d23e */ /* 0x000fe400000000ff */
[----:B------:R-:W-:Y:S02]  /*2dc0*/  PRMT R23, RZ, 0x7610, R23 ;  /* 0x00007610ff177816 */ /* 0x000fe40000000017 */
[----:B-----5:R-:W-:Y:S02]  /*2dd0*/  @!P4 F2FP.F16.F32.PACK_AB R23, RZ, R47 ;  /* 0x0000002fff17c23e */ /* 0x020fe400000000ff */
[----:B------:R-:W-:Y:S01]  /*2de0*/  ISETP.GE.AND P4, PT, R54, UR14, PT ;  /* 0x0000000e36007c0c */ /* 0x000fe2000bf86270 */
[----:B------:R-:W-:Y:S01]  /*2df0*/  VIADD R51, R11, 0xfffffffc ;  /* 0xfffffffc0b337836 */ /* 0x000fe20000000000 */
[----:B0-----:R-:W-:-:S11]  /*2e00*/  PRMT R21, RZ, 0x7610, R21 ;  /* 0x00007610ff157816 */ /* 0x001fd60000000015 */
[----:B------:R-:W0:Y:S01]  /*2e10*/  @!P4 LDC.64 R52, c[0x0][0x388] ;  /* 0x0000e200ff34cb82 */ /* 0x000e220000000a00 */
[----:B------:R-:W-:Y:S02]  /*2e20*/  ISETP.GE.AND P5, PT, R51, UR14, PT ;  /* 0x0000000e33007c0c */ /* 0x000fe4000bfa6270 */
[----:B------:R-:W-:-:S04]  /*2e30*/  IADD3 R47, PT, PT, R37, 0xe, RZ ;  /* 0x0000000e252f7810 */ /* 0x000fc80007ffe0ff */
[----:B------:R-:W-:Y:S02]  /*2e40*/  ISETP.GE.U32.OR P0, PT, R47, R2, P0 ;  /* 0x000000022f00720c */ /* 0x000fe40000706470 */
[----:B------:R-:W-:-:S05]  /*2e50*/  PRMT R48, RZ, 0x7610, R48 ;  /* 0x00007610ff307816 */ /* 0x000fca0000000030 */
[----:B------:R-:W1:Y:S01]  /*2e60*/  @!P5 LDC.64 R58, c[0x0][0x388] ;  /* 0x0000e200ff3adb82 */ /* 0x000e620000000a00 */
[----:B0-----:R-:W-:-:S05]  /*2e70*/  @!P4 IMAD.WIDE R52, R27, 0x4, R52 ;  /* 0x000000041b34c825 */ /* 0x001fca00078e0234 */
[----:B------:R0:W5:Y:S02]  /*2e80*/  @!P4 LDG.E R20, desc[UR10][R52.64] ;  /* 0x0000000a3414c981 */ /* 0x000164000c1e1900 */
[----:B0-----:R-:W0:Y:S01]  /*2e90*/  @!P0 LDC.64 R52, c[0x0][0x380] ;  /* 0x0000e000ff348b82 */ /* 0x001e220000000a00 */
[----:B-1----:R-:W-:-:S05]  /*2ea0*/  @!P5 IMAD.WIDE R58, R25, 0x4, R58 ;  /* 0x00000004193ad825 */ /* 0x002fca00078e023a */
[----:B------:R0:W5:Y:S02]  /*2eb0*/  @!P5 LDG.E R47, desc[UR10][R58.64] ;  /* 0x0000000a3a2fd981 */ /* 0x000164000c1e1900 */
[----:B0-----:R-:W-:Y:S01]  /*2ec0*/  @!P0 IMAD.WIDE R58, R34, 0x4, R52 ;  /* 0x00000004223a8825 */ /* 0x001fe200078e0234 */
[----:B------:R-:W-:-:S04]  /*2ed0*/  PRMT R52, RZ, 0x7610, R52 ;  /* 0x00007610ff347816 */ /* 0x000fc80000000034 */
[----:B------:R-:W5:Y:S01]  /*2ee0*/  @!P0 LDG.E R51, desc[UR10][R58.64] ;  /* 0x0000000a3a338981 */ /* 0x000f62000c1e1900 */
[----:B--2---:R-:W-:Y:S02]  /*2ef0*/  @!P3 F2FP.F16.F32.PACK_AB R48, RZ, R22 ;  /* 0x00000016ff30b23e */ /* 0x004fe400000000ff */
[----:B------:R-:W-:Y:S02]  /*2f00*/  PRMT R22, RZ, 0x7610, R22 ;  /* 0x00007610ff167816 */ /* 0x000fe40000000016 */
[----:B------:R-:W-:-:S13]  /*2f10*/  ISETP.GE.AND P3, PT, R11, UR14, PT ;  /* 0x0000000e0b007c0c */ /* 0x000fda000bf66270 */
[----:B------:R-:W0:Y:S01]  /*2f20*/  @!P3 LDC.64 R56, c[0x0][0x388] ;  /* 0x0000e200ff38bb82 */ /* 0x000e220000000a00 */
[----:B------:R-:W-:Y:S01]  /*2f30*/  @!P2 F2FP.F16.F32.PACK_AB R21, RZ, R16 ;  /* 0x00000010ff15a23e */ /* 0x000fe200000000ff */
[----:B------:R-:W-:-:S05]  /*2f40*/  VIADD R16, R11, 0x2 ;  /* 0x000000020b107836 */ /* 0x000fca0000000000 */
[----:B------:R-:W-:-:S13]  /*2f50*/  ISETP.GE.AND P2, PT, R16, UR14, PT ;  /* 0x0000000e10007c0c */ /* 0x000fda000bf46270 */
[----:B------:R-:W1:Y:S01]  /*2f60*/  @!P2 LDC.64 R54, c[0x0][0x388] ;  /* 0x0000e200ff36ab82 */ /* 0x000e620000000a00 */
[----:B---3--:R-:W-:Y:S01]  /*2f70*/  @!P6 F2FP.F16.F32.PACK_AB R22, RZ, R17 ;  /* 0x00000011ff16e23e */ /* 0x008fe200000000ff */
[----:B------:R-:W-:-:S05]  /*2f80*/  VIADD R17, R11, 0x4 ;  /* 0x000000040b117836 */ /* 0x000fca0000000000 */
[----:B------:R-:W-:Y:S01]  /*2f90*/  ISETP.GE.AND P6, PT, R17, UR14, PT ;  /* 0x0000000e11007c0c */ /* 0x000fe2000bfc6270 */
[----:B-1----:R-:W-:-:S12]  /*2fa0*/  @!P2 IMAD.WIDE R60, R29, 0x4, R54 ;  /* 0x000000041d3ca825 */ /* 0x002fd800078e0236 */
[----:B------:R-:W1:Y:S01]  /*2fb0*/  @!P6 LDC.64 R54, c[0x0][0x388] ;  /* 0x0000e200ff36eb82 */ /* 0x000e620000000a00 */
[----:B----4-:R-:W-:Y:S01]  /*2fc0*/  @!P1 F2FP.F16.F32.PACK_AB R52, RZ, R19 ;  /* 0x00000013ff34923e */ /* 0x010fe200000000ff */
[----:B------:R-:W-:Y:S01]  /*2fd0*/  VIADD R19, R11, 0x6 ;  /* 0x000000060b137836 */ /* 0x000fe20000000000 */
[----:B------:R-:W2:Y:S04]  /*2fe0*/  @!P2 LDG.E R17, desc[UR10][R60.64] ;  /* 0x0000000a3c11a981 */ /* 0x000ea8000c1e1900 */
[----:B------:R-:W-:Y:S01]  /*2ff0*/  ISETP.GE.AND P1, PT, R19, UR14, PT ;  /* 0x0000000e13007c0c */ /* 0x000fe2000bf26270 */
[----:B0-----:R-:W-:-:S05]  /*3000*/  @!P3 IMAD.WIDE R56, R31, 0x4, R56 ;  /* 0x000000041f38b825 */ /* 0x001fca00078e0238 */
[----:B------:R1:W3:Y:S02]  /*3010*/  @!P3 LDG.E R16, desc[UR10][R56.64] ;  /* 0x0000000a3810b981 */ /* 0x0002e4000c1e1900 */
[----:B-1----:R-:W-:-:S05]  /*3020*/  @!P6 IMAD.WIDE R56, R33, 0x4, R54 ;  /* 0x000000042138e825 */ /* 0x002fca00078e0236 */
[----:B------:R-:W0:Y:S01]  /*3030*/  @!P1 LDC.64 R54, c[0x0][0x388] ;  /* 0x0000e200ff369b82 */ /* 0x000e220000000a00 */
[----:B------:R-:W4:Y:S01]  /*3040*/  @!P6 LDG.E R19, desc[UR10][R56.64] ;  /* 0x0000000a3813e981 */ /* 0x000f22000c1e1900 */
[----:B0-----:R-:W-:-:S06]  /*3050*/  @!P1 IMAD.WIDE R54, R35, 0x4, R54 ;  /* 0x0000000423369825 */ /* 0x001fcc00078e0236 */
[----:B------:R0:W4:Y:S01]  /*3060*/  @!P1 LDG.E R54, desc[UR10][R54.64] ;  /* 0x0000000a36369981 */ /* 0x000122000c1e1900 */
[----:B------:R-:W-:Y:S02]  /*3070*/  PRMT R53, R0, 0x7610, R53 ;  /* 0x0000761000357816 */ /* 0x000fe40000000035 */
[----:B------:R-:W-:Y:S01]  /*3080*/  PRMT R0, RZ, 0x7610, R0 ;  /* 0x00007610ff007816 */ /* 0x000fe20000000000 */
[----:B------:R1:W-:Y:S01]  /*3090*/  STS.U16 [R36+0x80], R49 ;  /* 0x0000803124007388 */ /* 0x0003e20000000400 */
[----:B0-----:R-:W-:Y:S02]  /*30a0*/  PRMT R55, R23, 0x7610, R55 ;  /* 0x0000761017377816 */ /* 0x001fe40000000037 */
[----:B------:R-:W-:Y:S02]  /*30b0*/  PRMT R23, RZ, 0x7610, R23 ;  /* 0x00007610ff177816 */ /* 0x000fe40000000017 */
[----:B-----5:R-:W-:Y:S01]  /*30c0*/  @!P5 F2FP.F16.F32.PACK_AB R23, RZ, R47 ;  /* 0x0000002fff17d23e */ /* 0x020fe200000000ff */
[----:B------:R0:W-:Y:S01]  /*30d0*/  STS.U16 [R36+0x40], R18 ;  /* 0x0000401224007388 */ /* 0x0001e20000000400 */
[----:B-1----:R-:W-:-:S02]  /*30e0*/  PRMT R49, R22, 0x7610, R49 ;  /* 0x0000761016317816 */ /* 0x002fc40000000031 */
[----:B------:R-:W-:Y:S01]  /*30f0*/  PRMT R22, RZ, 0x7610, R22 ;  /* 0x00007610ff167816 */ /* 0x000fe20000000016 */
[----:B------:R1:W-:Y:S01]  /*3100*/  STS.U16 [R36+0x180], R21 ;  /* 0x0001801524007388 */ /* 0x0003e20000000400 */
[----:B0-----:R-:W-:Y:S02]  /*3110*/  PRMT R18, RZ, 0x7610, R18 ;  /* 0x00007610ff127816 */ /* 0x001fe40000000012 */
[----:B------:R-:W-:-:S04]  /*3120*/  @!P0 F2FP.F16.F32.PACK_AB R0, RZ, R51 ;  /* 0x00000033ff00823e */ /* 0x000fc800000000ff */
[----:B------:R-:W-:Y:S02]  /*3130*/  PRMT R47, R0, 0x7610, R47 ;  /* 0x00007610002f7816 */ /* 0x000fe4000000002f */
[----:B------:R-:W-:Y:S02]  /*3140*/  PRMT R0, RZ, 0x7610, R0 ;  /* 0x00007610ff007816 */ /* 0x000fe40000000000 */
[----:B------:R-:W-:Y:S02]  /*3150*/  @!P4 F2FP.F16.F32.PACK_AB R0, RZ, R20 ;  /* 0x00000014ff00c23e */ /* 0x000fe400000000ff */
[----:B------:R-:W-:Y:S02]  /*3160*/  PRMT R20, RZ, 0x7610, R20 ;  /* 0x00007610ff147816 */ /* 0x000fe40000000014 */
[----:B-1----:R-:W-:Y:S01]  /*3170*/  PRMT R21, RZ, 0x7610, R21 ;  /* 0x00007610ff157816 */ /* 0x002fe20000000015 */
[----:B------:R1:W-:Y:S04]  /*3180*/  STS.U16 [R36], R53 ;  /* 0x0000003524007388 */ /* 0x0003e80000000400 */
[----:B------:R1:W-:Y:S04]  /*3190*/  STS.U16 [R36+0xc0], R50 ;  /* 0x0000c03224007388 */ /* 0x0003e80000000400 */
[----:B------:R1:W-:Y:S04]  /*31a0*/  STS.U16 [R36+0x100], R55 ;  /* 0x0001003724007388 */ /* 0x0003e80000000400 */
[----:B------:R1:W-:Y:S04]  /*31b0*/  STS.U16 [R36+0x140], R48 ;  /* 0x0001403024007388 */ /* 0x0003e80000000400 */
[----:B------:R1:W-:Y:S04]  /*31c0*/  STS.U16 [R36+0x1c0], R47 ;  /* 0x0001c02f24007388 */ /* 0x0003e80000000400 */
[----:B------:R1:W-:Y:S04]  /*31d0*/  STS.U16 [R45], R49 ;  /* 0x000000312d007388 */ /* 0x0003e80000000400 */
[----:B------:R1:W-:Y:S04]  /*31e0*/  STS.U16 [R45+0x40], R52 ;  /* 0x000040342d007388 */ /* 0x0003e80000000400 */
[----:B------:R1:W-:Y:S04]  /*31f0*/  STS.U16 [R45+0x80], R23 ;  /* 0x000080172d007388 */ /* 0x0003e80000000400 */
[----:B------:R1:W-:Y:S01]  /*3200*/  STS.U16 [R45+0xc0], R0 ;  /* 0x0000c0002d007388 */ /* 0x0003e20000000400 */
[----:B--2---:R-:W-:-:S05]  /*3210*/  @!P2 F2FP.F16.F32.PACK_AB R20, RZ, R17 ;  /* 0x00000011ff14a23e */ /* 0x004fca00000000ff */
[----:B------:R1:W-:Y:S01]  /*3220*/  STS.U16 [R45+0x140], R20 ;  /* 0x000140142d007388 */ /* 0x0003e20000000400 */
[----:B---3--:R-:W-:-:S05]  /*3230*/  @!P3 F2FP.F16.F32.PACK_AB R18, RZ, R16 ;  /* 0x00000010ff12b23e */ /* 0x008fca00000000ff */
[----:B------:R1:W-:Y:S01]  /*3240*/  STS.U16 [R45+0x100], R18 ;  /* 0x000100122d007388 */ /* 0x0003e20000000400 */
[----:B----4-:R-:W-:-:S05]  /*3250*/  @!P6 F2FP.F16.F32.PACK_AB R21, RZ, R19 ;  /* 0x00000013ff15e23e */ /* 0x010fca00000000ff */
[----:B------:R1:W-:Y:S01]  /*3260*/  STS.U16 [R45+0x180], R21 ;  /* 0x000180152d007388 */ /* 0x0003e20000000400 */
[----:B------:R-:W-:-:S05]  /*3270*/  @!P1 F2FP.F16.F32.PACK_AB R22, RZ, R54 ;  /* 0x00000036ff16923e */ /* 0x000fca00000000ff */
[----:B------:R1:W-:Y:S02]  /*3280*/  STS.U16 [R45+0x1c0], R22 ;  /* 0x0001c0162d007388 */ /* 0x0003e40000000400 */
.L_x_8:
[----:B------:R-:W-:Y:S05]  /*3290*/  WARPSYNC.ALL ;  /* 0x0000000000007948 */ /* 0x000fea0003800000 */
[----:B01----:R-:W-:Y:S01]  /*32a0*/  LDSM.16.M88.4 R16, [R42] ;  /* 0x000000002a10783b */ /* 0x003fe20000000200 */
[----:B------:R-:W-:Y:S01]  /*32b0*/  VIADD R46, R46, 0x1 ;  /* 0x000000012e2e7836 */ /* 0x000fe20000000000 */
[----:B------:R-:W-:Y:S01]  /*32c0*/  IADD3 R10, PT, PT, R10, 0x10, RZ ;  /* 0x000000100a0a7810 */ /* 0x000fe20007ffe0ff */
[----:B------:R-:W-:Y:S01]  /*32d0*/  IMAD.U32 R0, RZ, RZ, UR20 ;  /* 0x00000014ff007e24 */ /* 0x000fe2000f8e00ff */
[----:B------:R-:W0:Y:S01]  /*32e0*/  LDSM.16.MT88.4 R20, [R44] ;  /* 0x000000002c14783b */ /* 0x000e220000004200 */
[----:B------:R-:W-:Y:S01]  /*32f0*/  VIADD R11, R11, 0x10 ;  /* 0x000000100b0b7836 */ /* 0x000fe20000000000 */
[----:B------:R-:W-:Y:S01]  /*3300*/  ISETP.NE.AND P0, PT, R46, 0x1, PT ;  /* 0x000000012e00780c */ /* 0x000fe20003f05270 */
[----:B------:R-:W-:Y:S01]  /*3310*/  VIADD R14, R14, 0x10 ;  /* 0x000000100e0e7836 */ /* 0x000fe20000000000 */
[----:B------:R-:W-:Y:S01]  /*3320*/  IADD3 R24, PT, PT, R24, 0x10, RZ ;  /* 0x0000001018187810 */ /* 0x000fe20007ffe0ff */
[----:B------:R-:W-:Y:S01]  /*3330*/  VIADD R12, R12, 0x10 ;  /* 0x000000100c0c7836 */ /* 0x000fe20000000000 */
[----:B------:R-:W-:Y:S01]  /*3340*/  IADD3 R32, PT, PT, R32, 0x10, RZ ;  /* 0x0000001020207810 */ /* 0x000fe20007ffe0ff */
[----:B------:R-:W-:Y:S01]  /*3350*/  VIADD R26, R26, 0x10 ;  /* 0x000000101a1a7836 */ /* 0x000fe20000000000 */
[----:B------:R-:W-:Y:S01]  /*3360*/  LEA R15, R0, R15, 0x4 ;  /* 0x0000000f000f7211 */ /* 0x000fe200078e20ff */
[----:B------:R-:W-:Y:S01]  /*3370*/  VIADD R28, R28, 0x10 ;  /* 0x000000101c1c7836 */ /* 0x000fe20000000000 */
[----:B------:R-:W-:Y:S01]  /*3380*/  LEA R31, R0, R31, 0x4 ;  /* 0x0000001f001f7211 */ /* 0x000fe200078e20ff */
[----:B------:R-:W-:-:S02]  /*3390*/  VIADD R30, R30, 0x10 ;  /* 0x000000101e1e7836 */ /* 0x000fc40000000000 */
[----:B------:R-:W-:Y:S02]  /*33a0*/  VIADD R34, R34, 0x10 ;  /* 0x0000001022227836 */ /* 0x000fe40000000000 */
[----:B------:R-:W-:Y:S02]  /*33b0*/  VIADD R8, R8, 0x10 ;  /* 0x0000001008087836 */ /* 0x000fe40000000000 */
[C---:B------:R-:W-:Y:S02]  /*33c0*/  IMAD R13, R0.reuse, 0x10, R13 ;  /* 0x00000010000d7824 */ /* 0x040fe400078e020d */
[C---:B------:R-:W-:Y:S02]  /*33d0*/  IMAD R25, R0.reuse, 0x10, R25 ;  /* 0x0000001000197824 */ /* 0x040fe400078e0219 */
[C---:B------:R-:W-:Y:S02]  /*33e0*/  IMAD R27, R0.reuse, 0x10, R27 ;  /* 0x00000010001b7824 */ /* 0x040fe400078e021b */
[----:B------:R-:W-:-:S02]  /*33f0*/  IMAD R29, R0, 0x10, R29 ;  /* 0x00000010001d7824 */ /* 0x000fc400078e021d */
[C---:B------:R-:W-:Y:S02]  /*3400*/  IMAD R33, R0.reuse, 0x10, R33 ;  /* 0x0000001000217824 */ /* 0x040fe400078e0221 */
[----:B------:R-:W-:Y:S01]  /*3410*/  IMAD R35, R0, 0x10, R35 ;  /* 0x0000001000237824 */ /* 0x000fe200078e0223 */
[C---:B0-----:R-:W-:Y:S08]  /*3420*/  HMMA.16816.F16 R38, R16.reuse, R20, R38 ;  /* 0x000000141026723c */ /* 0x041ff00000000826 */
[----:B------:R-:W-:Y:S01]  /*3430*/  HMMA.16816.F16 R40, R16, R22, R40 ;  /* 0x000000161028723c */ /* 0x000fe20000000828 */
[----:B------:R-:W-:-:S04]  /*3440*/  NOP ;  /* 0x0000000000007918 */ /* 0x000fc80000000000 */
[----:B------:R-:W-:-:S15]  /*3450*/  @P0 BRA `(.L_x_9) ;  /* 0xffffffec00e00947 */ /* 0x000fde000383ffff */
.L_x_6:
[----:B------:R-:W5:Y:S01]  /*3460*/  S2R R8, SR_LANEID ;  /* 0x0000000000087919 */ /* 0x000f620000000000 */
[----:B------:R-:W0:Y:S01]  /*3470*/  S2UR UR6, SR_CgaCtaId ;  /* 0x00000000000679c3 */ /* 0x000e220000008800 */
[----:B------:R-:W-:Y:S01]  /*3480*/  UMOV UR5, 0x400 ;  /* 0x0000040000057882 */ /* 0x000fe20000000000 */
[----:B------:R-:W-:Y:S01]  /*3490*/  IADD3 R15, PT, PT, R9, R5, RZ ;  /* 0x00000005090f7210 */ /* 0x000fe20007ffe0ff */
[----:B------:R-:W-:Y:S01]  /*34a0*/  UIADD3 UR5, UPT, UPT, UR5, 0x1000, URZ ;  /* 0x0000100005057890 */ /* 0x000fe2000fffe0ff */
[----:B------:R-:W-:Y:S02]  /*34b0*/  IMAD R5, R5, R0, R3 ;  /* 0x0000000005057224 */ /* 0x000fe400078e0203 */
[C---:B------:R-:W-:Y:S01]  /*34c0*/  ISETP.GE.AND P6, PT, R15.reuse, R2, PT ;  /* 0x000000020f00720c */ /* 0x040fe20003fc6270 */
[----:B------:R-:W-:Y:S02]  /*34d0*/  VIADD R13, R15, 0x8 ;  /* 0x000000080f0d7836 */ /* 0x000fe40000000000 */
[----:B------:R-:W-:-:S02]  /*34e0*/  IMAD R3, R9, R0, R6 ;  /* 0x0000000009037224 */ /* 0x000fc400078e0206 */
[----:B------:R-:W-:Y:S01]  /*34f0*/  IMAD R26, R0, 0x2, R5 ;  /* 0x00000002001a7824 */ /* 0x000fe200078e0205 */
[----:B------:R-:W-:Y:S01]  /*3500*/  ISETP.GE.AND P2, PT, R13, R2, PT ;  /* 0x000000020d00720c */ /* 0x000fe20003f46270 */
[----:B------:R-:W-:-:S03]  /*3510*/  VIADD R29, R15, 0xe ;  /* 0x0000000e0f1d7836 */ /* 0x000fc60000000000 */
[----:B------:R-:W-:-:S03]  /*3520*/  LEA R28, R0, R26, 0x1 ;  /* 0x0000001a001c7211 */ /* 0x000fc600078e08ff */
[----:B------:R-:W1:Y:S01]  /*3530*/  @!P6 LDC.64 R22, c[0x0][0x390] ;  /* 0x0000e400ff16eb82 */ /* 0x000e620000000a00 */
[----:B------:R-:W-:Y:S02]  /*3540*/  @!P6 IMAD.IADD R25, R5, 0x1, R3 ;  /* 0x000000010519e824 */ /* 0x000fe400078e0203 */
[----:B------:R-:W-:Y:S01]  /*3550*/  IMAD R30, R0, 0x2, R28 ;  /* 0x00000002001e7824 */ /* 0x000fe200078e021c */
[----:B0-----:R-:W-:-:S06]  /*3560*/  ULEA UR5, UR6, UR5, 0x18 ;  /* 0x0000000506057291 */ /* 0x001fcc000f8ec0ff */
[----:B------:R-:W-:Y:S01]  /*3570*/  LEA R7, R7, UR5, 0x9 ;  /* 0x0000000507077c11 */ /* 0x000fe2000f8e48ff */
[----:B------:R-:W-:Y:S05]  /*3580*/  WARPSYNC.ALL ;  /* 0x0000000000007948 */ /* 0x000fea0003800000 */
[----:B-----5:R-:W-:Y:S02]  /*3590*/  SHF.R.U32.HI R10, RZ, 0x2, R8 ;  /* 0x00000002ff0a7819 */ /* 0x020fe40000011608 */
[----:B------:R-:W-:Y:S02]  /*35a0*/  LOP3.LUT R11, R8, 0x3, RZ, 0xc0, !PT ;  /* 0x00000003080b7812 */ /* 0x000fe400078ec0ff */
[----:B------:R-:W-:Y:S01]  /*35b0*/  LEA R4, R4, R7, 0x1 ;  /* 0x0000000704047211 */ /* 0x000fe200078e08ff */
[----:B------:R-:W0:Y:S02]  /*35c0*/  @!P2 LDC.64 R8, c[0x0][0x390] ;  /* 0x0000e400ff08ab82 */ /* 0x000e240000000a00 */
[----:B------:R-:W-:-:S02]  /*35d0*/  IMAD R10, R10, 0x8, R11 ;  /* 0x000000080a0a7824 */ /* 0x000fc400078e020b */
[C---:B------:R-:W-:Y:S02]  /*35e0*/  VIADD R11, R15.reuse, 0x2 ;  /* 0x000000020f0b7836 */ /* 0x040fe40000000000 */
[----:B------:R-:W-:Y:S02]  /*35f0*/  IMAD.U32 R10, R10, 0x4, R7 ;  /* 0x000000040a0a7824 */ /* 0x000fe400078e0007 */
[----:B------:R-:W-:Y:S01]  /*3600*/  VIADD R7, R15, 0x4 ;  /* 0x000000040f077836 */ /* 0x000fe20000000000 */
[-C--:B------:R-:W-:Y:S01]  /*3610*/  ISETP.GE.AND P5, PT, R11, R2.reuse, PT ;  /* 0x000000020b00720c */ /* 0x080fe20003fa6270 */
[----:B------:R-:W-:Y:S01]  /*3620*/  VIADD R11, R15, 0x6 ;  /* 0x000000060f0b7836 */ /* 0x000fe20000000000 */
[----:B------:R-:W-:Y:S01]  /*3630*/  STS [R10], R38 ;  /* 0x000000260a007388 */ /* 0x000fe20000000800 */
[----:B-1----:R-:W-:Y:S01]  /*3640*/  @!P6 IMAD.WIDE R22, R25, 0x4, R22 ;  /* 0x000000041916e825 */ /* 0x002fe200078e0216 */
[----:B------:R-:W-:Y:S02]  /*3650*/  ISETP.GE.AND P4, PT, R7, R2, PT ;  /* 0x000000020700720c */ /* 0x000fe40003f86270 */
[----:B------:R-:W-:Y:S01]  /*3660*/  STS [R10+0x100], R39 ;  /* 0x000100270a007388 */ /* 0x000fe20000000800 */
[----:B------:R-:W-:-:S02]  /*3670*/  IADD3 R7, PT, PT, R15, 0xa, RZ ;  /* 0x0000000a0f077810 */ /* 0x000fc40007ffe0ff */
[-C--:B------:R-:W-:Y:S01]  /*3680*/  ISETP.GE.AND P3, PT, R11, R2.reuse, PT ;  /* 0x000000020b00720c */ /* 0x080fe20003f66270 */
[----:B------:R-:W-:Y:S01]  /*3690*/  STS [R10+0x10], R40 ;  /* 0x000010280a007388 */ /* 0x000fe20000000800 */
[----:B------:R-:W-:Y:S01]  /*36a0*/  ISETP.GE.AND P1, PT, R7, R2, PT ;  /* 0x000000020700720c */ /* 0x000fe20003f26270 */
[----:B------:R-:W-:Y:S01]  /*36b0*/  VIADD R7, R15, 0xc ;  /* 0x0000000c0f077836 */ /* 0x000fe20000000000 */
[----:B------:R-:W1:Y:S01]  /*36c0*/  @!P5 LDC.64 R12, c[0x0][0x390] ;  /* 0x0000e400ff0cdb82 */ /* 0x000e620000000a00 */
[----:B------:R5:W-:Y:S01]  /*36d0*/  STS [R10+0x110], R41 ;  /* 0x000110290a007388 */ /* 0x000be20000000800 */
[----:B------:R-:W-:Y:S01]  /*36e0*/  @!P5 IMAD.IADD R27, R3, 0x1, R26 ;  /* 0x00000001031bd824 */ /* 0x000fe200078e021a */
[----:B------:R-:W-:Y:S02]  /*36f0*/  LEA R26, R0, R30, 0x1 ;  /* 0x0000001e001a7211 */ /* 0x000fe400078e08ff */
[----:B------:R-:W2:Y:S01]  /*3700*/  @!P6 LDS.U16 R14, [R4] ;  /* 0x00000000040ee984 */ /* 0x000ea20000000400 */
[----:B------:R-:W-:-:S02]  /*3710*/  ISETP.GE.AND P0, PT, R7, R2, PT ;  /* 0x000000020700720c */ /* 0x000fc40003f06270 */
[----:B------:R-:W3:Y:S01]  /*3720*/  @!P4 LDC.64 R16, c[0x0][0x390] ;  /* 0x0000e400ff10cb82 */ /* 0x000ee20000000a00 */
[----:B------:R-:W4:Y:S01]  /*3730*/  @!P5 LDS.U16 R24, [R4+0x40] ;  /* 0x000040000418d984 */ /* 0x000f220000000400 */
[C---:B------:R-:W-:Y:S01]  /*3740*/  @!P3 IMAD.IADD R31, R3.reuse, 0x1, R30 ;  /* 0x00000001031fb824 */ /* 0x040fe200078e021e */
[----:B------:R-:W-:Y:S02]  /*3750*/  @!P2 IADD3 R33, PT, PT, R3, R26, RZ ;  /* 0x0000001a0321a210 */ /* 0x000fe40007ffe0ff */
[----:B------:R-:W3:Y:S03]  /*3760*/  @!P4 LDS.U16 R21, [R4+0x80] ;  /* 0x000080000415c984 */ /* 0x000ee60000000400 */
[----:B-----5:R-:W5:Y:S01]  /*3770*/  @!P3 LDC.64 R10, c[0x0][0x390] ;  /* 0x0000e400ff0abb82 */ /* 0x020f620000000a00 */
[----:B------:R-:W3:Y:S01]  /*3780*/  @!P3 LDS.U16 R20, [R4+0xc0] ;  /* 0x0000c0000414b984 */ /* 0x000ee20000000400 */
[----:B0-----:R-:W-:-:S03]  /*3790*/  @!P2 IMAD.WIDE R8, R33, 0x4, R8 ;  /* 0x000000042108a825 */ /* 0x001fc600078e0208 */
[----:B------:R-:W0:Y:S03]  /*37a0*/  @!P2 LDS.U16 R19, [R4+0x100] ;  /* 0x000100000413a984 */ /* 0x000e260000000400 */
[----:B------:R-:W0:Y:S01]  /*37b0*/  @!P1 LDC.64 R6, c[0x0][0x390] ;  /* 0x0000e400ff069b82 */ /* 0x000e220000000a00 */
[----:B------:R-:W0:Y:S01]  /*37c0*/  @!P1 LDS.U16 R18, [R4+0x140] ;  /* 0x0001400004129984 */ /* 0x000e220000000400 */
[----:B-1----:R-:W-:-:S03]  /*37d0*/  @!P5 IMAD.WIDE R12, R27, 0x4, R12 ;  /* 0x000000041b0cd825 */ /* 0x002fc600078e020c */
[----:B------:R-:W1:Y:S01]  /*37e0*/  @!P0 LDS.U16 R5, [R4+0x180] ;  /* 0x0001800004058984 */ /* 0x000e620000000400 */
[----:B-----5:R-:W-:-:S04]  /*37f0*/  @!P3 IMAD.WIDE R10, R31, 0x4, R10 ;  /* 0x000000041f0ab825 */ /* 0x020fc800078e020a */
[----:B--2---:R-:W-:Y:S02]  /*3800*/  @!P6 HADD2.F32 R25, -RZ, R14.H0_H0 ;  /* 0x2000000eff19e230 */ /* 0x004fe40000004100 */
[----:B------:R-:W2:Y:S01]  /*3810*/  @!P0 LDC.64 R14, c[0x0][0x390] ;  /* 0x0000e400ff0e8b82 */ /* 0x000ea20000000a00 */
[----:B----4-:R-:W-:Y:S02]  /*3820*/  @!P5 HADD2.F32 R27, -RZ, R24.H0_H0 ;  /* 0x20000018ff1bd230 */ /* 0x010fe40000004100 */
[----:B------:R4:W-:Y:S01]  /*3830*/  @!P6 STG.E desc[UR10][R22.64], R25 ;  /* 0x000000191600e986 */ /* 0x0009e2000c10190a */
[----:B------:R-:W-:Y:S01]  /*3840*/  ISETP.GE.AND P6, PT, R29, R2, PT ;  /* 0x000000021d00720c */ /* 0x000fe20003fc6270 */
[----:B------:R-:W-:Y:S02]  /*3850*/  IMAD R2, R0, 0x2, R26 ;  /* 0x0000000200027824 */ /* 0x000fe400078e021a */
[C---:B------:R-:W-:Y:S01]  /*3860*/  @!P4 IMAD.IADD R29, R3.reuse, 0x1, R28 ;  /* 0x00000001031dc824 */ /* 0x040fe200078e021c */
[----:B------:R0:W-:Y:S01]  /*3870*/  @!P5 STG.E desc[UR10][R12.64], R27 ;  /* 0x0000001b0c00d986 */ /* 0x0001e2000c10190a */
[----:B------:R-:W-:-:S02]  /*3880*/  @!P1 IMAD.IADD R35, R3, 0x1, R2 ;  /* 0x0000000103239824 */ /* 0x000fc400078e0202 */
[----:B------:R-:W-:Y:S02]  /*3890*/  IMAD R2, R0, 0x2, R2 ;  /* 0x0000000200027824 */ /* 0x000fe400078e0202 */
[----:B---3--:R-:W-:-:S04]  /*38a0*/  @!P4 IMAD.WIDE R16, R29, 0x4, R16 ;  /* 0x000000041d10c825 */ /* 0x008fc800078e0210 */
[----:B------:R-:W-:Y:S02]  /*38b0*/  @!P4 HADD2.F32 R21, -RZ, R21.H0_H0 ;  /* 0x20000015ff15c230 */ /* 0x000fe40000004100 */
[----:B------:R-:W-:Y:S02]  /*38c0*/  @!P0 IMAD.IADD R29, R3, 0x1, R2 ;  /* 0x00000001031d8824 */ /* 0x000fe400078e0202 */
[----:B----4-:R-:W-:Y:S01]  /*38d0*/  @!P3 HADD2.F32 R23, -RZ, R20.H0_H0 ;  /* 0x20000014ff17b230 */ /* 0x010fe20000004100 */
[----:B------:R3:W-:Y:S01]  /*38e0*/  @!P4 STG.E desc[UR10][R16.64], R21 ;  /* 0x000000151000c986 */ /* 0x0007e2000c10190a */
[----:B0-----:R-:W-:Y:S02]  /*38f0*/  @!P2 HADD2.F32 R19, -RZ, R19.H0_H0 ;  /* 0x20000013ff13a230 */ /* 0x001fe40000004100 */
[----:B------:R-:W-:Y:S01]  /*3900*/  @!P1 IMAD.WIDE R6, R35, 0x4, R6 ;  /* 0x0000000423069825 */ /* 0x000fe200078e0206 */
[----:B------:R3:W-:Y:S03]  /*3910*/  @!P3 STG.E desc[UR10][R10.64], R23 ;  /* 0x000000170a00b986 */ /* 0x0007e6000c10190a */
[----:B------:R-:W-:Y:S01]  /*3920*/  @!P1 HADD2.F32 R25, -RZ, R18.H0_H0 ;  /* 0x20000012ff199230 */ /* 0x000fe20000004100 */
[----:B------:R3:W-:Y:S01]  /*3930*/  @!P2 STG.E desc[UR10][R8.64], R19 ;  /* 0x000000130800a986 */ /* 0x0007e2000c10190a */
[----:B--2---:R-:W-:-:S03]  /*3940*/  @!P0 IMAD.WIDE R14, R29, 0x4, R14 ;  /* 0x000000041d0e8825 */ /* 0x004fc600078e020e */
[----:B------:R3:W-:Y:S01]  /*3950*/  @!P1 STG.E desc[UR10][R6.64], R25 ;  /* 0x0000001906009986 */ /* 0x0007e2000c10190a */
[----:B-1----:R-:W-:-:S05]  /*3960*/  @!P0 HADD2.F32 R5, -RZ, R5.H0_H0 ;  /* 0x20000005ff058230 */ /* 0x002fca0000004100 */
[----:B------:R3:W-:Y:S01]  /*3970*/  @!P0 STG.E desc[UR10][R14.64], R5 ;  /* 0x000000050e008986 */ /* 0x0007e2000c10190a */
[----:B------:R-:W-:Y:S05]  /*3980*/  @P6 EXIT ;  /* 0x000000000000694d */ /* 0x000fea0003800000 */
[----:B------:R-:W0:Y:S01]  /*3990*/  LDS.U16 R4, [R4+0x1c0] ;  /* 0x0001c00004047984 */ /* 0x000e220000000400 */
[----:B---3--:R-:W1:Y:S01]  /*39a0*/  LDC.64 R6, c[0x0][0x390] ;  /* 0x0000e400ff067b82 */ /* 0x008e620000000a00 */
[----:B------:R-:W-:-:S05]  /*39b0*/  LEA R0, R0, R2, 0x1 ;  /* 0x0000000200007211 */ /* 0x000fca00078e08ff */
[----:B------:R-:W-:-:S04]  /*39c0*/  IMAD.IADD R3, R3, 0x1, R0 ;  /* 0x0000000103037824 */ /* 0x000fc800078e0200 */
[----:B-1----:R-:W-:-:S04]  /*39d0*/  IMAD.WIDE R6, R3, 0x4, R6 ;  /* 0x0000000403067825 */ /* 0x002fc800078e0206 */
[----:B0-----:R-:W-:-:S05]  /*39e0*/  HADD2.F32 R3, -RZ, R4.H0_H0 ;  /* 0x20000004ff037230 */ /* 0x001fca0000004100 */
[----:B------:R-:W-:Y:S01]  /*39f0*/  STG.E desc[UR10][R6.64], R3 ;  /* 0x0000000306007986 */ /* 0x000fe2000c10190a */
[----:B------:R-:W-:Y:S05]  /*3a00*/  EXIT ;  /* 0x000000000000794d */ /* 0x000fea0003800000 */
.L_x_5:
[----:B------:R-:W-:-:S13]  /*3a10*/  ISETP.GT.AND P0, PT, R13, R0, PT ;  /* 0x000000000d00720c */ /* 0x000fda0003f04270 */
        /* <DEDUP_REMOVED lines=8> */
[----:B------:R-:W-:Y:S01]  /*3aa0*/  UIADD3 UR5, UPT, UPT, UR9, -0x1, URZ ;  /* 0xffffffff09057890 */ /* 0x000fe2000fffe0ff */
[C---:B------:R-:W-:Y:S01]  /*3ab0*/  IADD3 R19, PT, PT, R9.reuse, 0x6, RZ ;  /* 0x0000000609137810 */ /* 0x040fe20007ffe0ff */
[----:B------:R-:W-:Y:S01]  /*3ac0*/  IMAD R10, R10, 0x20, R9 ;  /* 0x000000200a0a7824 */ /* 0x000fe200078e0209 */
[C---:B------:R-:W-:Y:S01]  /*3ad0*/  IADD3 R23, PT, PT, R9.reuse, 0xc, RZ ;  /* 0x0000000c09177810 */ /* 0x040fe20007ffe0ff */
[----:B------:R-:W-:Y:S01]  /*3ae0*/  UMOV UR7, 0x400 ;  /* 0x0000040000077882 */ /* 0x000fe20000000000 */
[----:B------:R-:W-:Y:S01]  /*3af0*/  USHF.R.S32.HI UR6, URZ, 0x1f, UR5 ;  /* 0x0000001fff067899 */ /* 0x000fe20008011405 */
[C---:B------:R-:W-:Y:S02]  /*3b00*/  VIADD R13, R9.reuse, 0x2 ;  /* 0x00000002090d7836 */ /* 0x040fe40000000000 */
[----:B------:R-:W-:Y:S01]  /*3b10*/  VIADD R21, R9, 0xa ;  /* 0x0000000a09157836 */ /* 0x000fe20000000000 */
[----:B------:R-:W-:Y:S01]  /*3b20*/  ULEA.HI UR6, UR6, UR5, URZ, 0x4 ;  /* 0x0000000506067291 */ /* 0x000fe2000f8f20ff */
[----:B------:R-:W-:-:S02]  /*3b30*/  IMAD.IADD R39, R17, 0x1, R10 ;  /* 0x0000000111277824 */ /* 0x000fc400078e020a */
[-C--:B------:R-:W-:Y:S01]  /*3b40*/  IMAD R19, R19, R0.reuse, UR4 ;  /* 0x0000000413137e24 */ /* 0x080fe2000f8e0200 */
[----:B------:R-:W-:Y:S01]  /*3b50*/  USHF.R.S32.HI UR6, URZ, 0x4, UR6 ;  /* 0x00000004ff067899 */ /* 0x000fe20008011406 */
[C---:B------:R-:W-:Y:S02]  /*3b60*/  VIADD R17, R9.reuse, 0x4 ;  /* 0x0000000409117836 */ /* 0x040fe40000000000 */
[----:B------:R-:W-:Y:S01]  /*3b70*/  VIADD R25, R9, 0xe ;  /* 0x0000000e09197836 */ /* 0x000fe20000000000 */
[C-C-:B------:R-:W-:Y:S01]  /*3b80*/  IADD3 R27, PT, PT, R6.reuse, R19, R35.reuse ;  /* 0x00000013061b7210 */ /* 0x140fe20007ffe023 */
[-C--:B------:R-:W-:Y:S01]  /*3b90*/  IMAD R15, R13, R0.reuse, UR4 ;  /* 0x000000040d0f7e24 */ /* 0x080fe2000f8e0200 */
[----:B------:R-:W-:Y:S01]  /*3ba0*/  UIADD3 UR6, UPT, UPT, -UR6, URZ, URZ ;  /* 0x000000ff06067290 */ /* 0x000fe2000fffe1ff */
[-C--:B------:R-:W-:Y:S02]  /*3bb0*/  IMAD R21, R21, R0.reuse, UR4 ;  /* 0x0000000415157e24 */ /* 0x080fe4000f8e0200 */
[-C--:B------:R-:W-:Y:S01]  /*3bc0*/  IMAD R23, R23, R0.reuse, UR4 ;  /* 0x0000000417177e24 */ /* 0x080fe2000f8e0200 */
[----:B0-----:R-:W-:Y:S01]  /*3bd0*/  ULEA UR12, UR8, UR7, 0x18 ;  /* 0x00000007080c7291 */ /* 0x001fe2000f8ec0ff */
[-C--:B------:R-:W-:Y:S01]  /*3be0*/  IMAD R17, R17, R0.reuse, UR4 ;  /* 0x0000000411117e24 */ /* 0x080fe2000f8e0200 */
[----:B------:R-:W-:Y:S01]  /*3bf0*/  UIADD3 UR7, UPT, UPT, UR7, 0x800, URZ ;  /* 0x0000080007077890 */ /* 0x000fe2000fffe0ff */
[C---:B------:R-:W-:Y:S01]  /*3c00*/  VIADD R19, R39.reuse, 0x2 ;  /* 0x0000000227137836 */ /* 0x040fe20000000000 */
[----:B------:R-:W-:Y:S01]  /*3c10*/  IADD3 R29, PT, PT, R6, R21, R35 ;  /* 0x00000015061d7210 */ /* 0x000fe20007ffe023 */
[C---:B------:R-:W-:Y:S01]  /*3c20*/  VIADD R21, R39.reuse, 0x4 ;  /* 0x0000000427157836 */ /* 0x040fe20000000000 */
[----:B------:R-:W-:Y:S01]  /*3c30*/  ULEA UR7, UR8, UR7, 0x18 ;  /* 0x0000000708077291 */ /* 0x000fe2000f8ec0ff */
[--C-:B-----5:R-:W-:Y:S01]  /*3c40*/  SHF.R.U32.HI R2, RZ, 0x3, R8.reuse ;  /* 0x00000003ff027819 */ /* 0x120fe20000011608 */
[C---:B------:R-:W-:Y:S01]  /*3c50*/  VIADD R43, R39.reuse, 0x8 ;  /* 0x00000008272b7836 */ /* 0x040fe20000000000 */
[----:B------:R-:W-:Y:S01]  /*3c60*/  LOP3.LUT R11, R8, 0x7, RZ, 0xc0, !PT ;  /* 0x00000007080b7812 */ /* 0x000fe200078ec0ff */
[C---:B------:R-:W-:Y:S01]  /*3c70*/  VIADD R45, R39.reuse, 0xa ;  /* 0x0000000a272d7836 */ /* 0x040fe20000000000 */
[----:B------:R-:W-:Y:S01]  /*3c80*/  SHF.L.U32 R2, R2, 0x3, RZ ;  /* 0x0000000302027819 */ /* 0x000fe200000006ff */
[C---:B------:R-:W-:Y:S01]  /*3c90*/  VIADD R47, R39.reuse, 0xc ;  /* 0x0000000c272f7836 */ /* 0x040fe20000000000 */
[----:B------:R-:W-:Y:S01]  /*3ca0*/  SHF.R.U32.HI R8, RZ, 0x4, R8 ;  /* 0x00000004ff087819 */ /* 0x000fe20000011608 */
[--C-:B------:R-:W-:Y:S01]  /*3cb0*/  IMAD R10, R39, UR9, R6.reuse ;  /* 0x00000009270a7c24 */ /* 0x100fe2000f8e0206 */
[----:B------:R-:W-:Y:S01]  /*3cc0*/  LOP3.LUT R37, R2, 0x8, R11, 0xe2, !PT ;  /* 0x0000000802257812 */ /* 0x000fe200078ee20b */
[C---:B------:R-:W-:Y:S01]  /*3cd0*/  IMAD R2, R9.reuse, R0, UR4 ;  /* 0x0000000409027e24 */ /* 0x040fe2000f8e0200 */
[--C-:B------:R-:W-:Y:S01]  /*3ce0*/  IADD3 R33, PT, PT, R6, R23, R35.reuse ;  /* 0x0000001706217210 */ /* 0x100fe20007ffe023 */
[----:B------:R-:W-:Y:S01]  /*3cf0*/  VIADD R11, R9, 0x8 ;  /* 0x00000008090b7836 */ /* 0x000fe20000000000 */
[----:B------:R-:W-:Y:S01]  /*3d00*/  IADD3 R23, PT, PT, R39, 0x6, RZ ;  /* 0x0000000627177810 */ /* 0x000fe20007ffe0ff */
[----:B------:R-:W-:Y:S01]  /*3d10*/  IMAD.SHL.U32 R8, R8, 0x8, RZ ;  /* 0x0000000808087824 */ /* 0x000fe200078e00ff */
[C-C-:B------:R-:W-:Y:S01]  /*3d20*/  IADD3 R13, PT, PT, R6.reuse, R2, R35.reuse ;  /* 0x00000002060d7210 */ /* 0x140fe20007ffe023 */
[-C--:B------:R-:W-:Y:S01]  /*3d30*/  IMAD R2, R25, R0.reuse, UR4 ;  /* 0x0000000419027e24 */ /* 0x080fe2000f8e0200 */
[C-C-:B------:R-:W-:Y:S01]  /*3d40*/  IADD3 R25, PT, PT, R6.reuse, R17, R35.reuse ;  /* 0x0000001106197210 */ /* 0x140fe20007ffe023 */
[----:B------:R-:W-:Y:S01]  /*3d50*/  IMAD R0, R11, R0, UR4 ;  /* 0x000000040b007e24 */ /* 0x000fe2000f8e0200 */
[----:B------:R-:W-:Y:S01]  /*3d60*/  IADD3 R39, PT, PT, R39, 0xe, RZ ;  /* 0x0000000e27277810 */ /* 0x000fe20007ffe0ff */
[--C-:B------:R-:W-:Y:S01]  /*3d70*/  IMAD R12, R19, UR9, R6.reuse ;  /* 0x00000009130c7c24 */ /* 0x100fe2000f8e0206 */
[----:B------:R-:W-:Y:S01]  /*3d80*/  LEA R17, R7, UR12, 0x9 ;  /* 0x0000000c07117c11 */ /* 0x000fe2000f8e48ff */
[----:B------:R-:W-:Y:S01]  /*3d90*/  IMAD R26, R43, UR9, R6 ;  /* 0x000000092b1a7c24 */ /* 0x000fe2000f8e0206 */
[C-C-:B------:R-:W-:Y:S01]  /*3da0*/  IADD3 R31, PT, PT, R6.reuse, R0, R35.reuse ;  /* 0x00000000061f7210 */ /* 0x140fe20007ffe023 */
[----:B------:R-:W-:Y:S01]  /*3db0*/  IMAD R0, R37, 0x10, R8 ;  /* 0x0000001025007824 */ /* 0x000fe200078e0208 */
[----:B------:R-:W-:Y:S01]  /*3dc0*/  LEA R19, R7, UR7, 0x9 ;  /* 0x0000000707137c11 */ /* 0x000fe2000f8e48ff */
[----:B------:R-:W-:Y:S01]  /*3dd0*/  IMAD R32, R39, UR9, R6 ;  /* 0x0000000927207c24 */ /* 0x000fe2000f8e0206 */
[C-C-:B------:R-:W-:Y:S01]  /*3de0*/  IADD3 R15, PT, PT, R6.reuse, R15, R35.reuse ;  /* 0x0000000f060f7210 */ /* 0x140fe20007ffe023 */
[----:B------:R-:W-:Y:S01]  /*3df0*/  IMAD.MOV.U32 R40, RZ, RZ, RZ ;  /* 0x000000ffff287224 */ /* 0x000fe200078e00ff */
[----:B------:R-:W-:Y:S01]  /*3e00*/  IADD3 R35, PT, PT, R6, R2, R35 ;  /* 0x0000000206237210 */ /* 0x000fe20007ffe023 */
[----:B------:R-:W-:Y:S01]  /*3e10*/  IMAD.MOV.U32 R2, RZ, RZ, 0x8 ;  /* 0x00000008ff027424 */ /* 0x000fe200078e00ff */
[----:B------:R-:W-:-:S02]  /*3e20*/  MOV R8, R6 ;  /* 0x0000000600087202 */ /* 0x000fc40000000f00 */
[----:B------:R-:W-:Y:S01]  /*3e30*/  CS2R R36, SRZ ;  /* 0x0000000000247805 */ /* 0x000fe2000001ff00 */
[--C-:B------:R-:W-:Y:S01]  /*3e40*/  IMAD R14, R21, UR9, R6.reuse ;  /* 0x00000009150e7c24 */ /* 0x100fe2000f8e0206 */
[C---:B------:R-:W-:Y:S01]  /*3e50*/  LEA R42, R4.reuse, R19, 0x1 ;  /* 0x00000013042a7211 */ /* 0x040fe200078e08ff */
[--C-:B------:R-:W-:Y:S02]  /*3e60*/  IMAD R24, R23, UR9, R6.reuse ;  /* 0x0000000917187c24 */ /* 0x100fe4000f8e0206 */
[--C-:B------:R-:W-:Y:S02]  /*3e70*/  IMAD R28, R45, UR9, R6.reuse ;  /* 0x000000092d1c7c24 */ /* 0x100fe4000f8e0206 */
[----:B------:R-:W-:Y:S02]  /*3e80*/  IMAD R30, R47, UR9, R6 ;  /* 0x000000092f1e7c24 */ /* 0x000fe4000f8e0206 */
[--C-:B------:R-:W-:Y:S02]  /*3e90*/  IMAD R34, R4, 0x2, R17.reuse ;  /* 0x0000000204227824 */ /* 0x100fe400078e0211 */
[----:B------:R-:W-:-:S02]  /*3ea0*/  IMAD.U32 R38, R0, 0x2, R17 ;  /* 0x0000000200267824 */ /* 0x000fc400078e0011 */
[----:B------:R-:W-:Y:S02]  /*3eb0*/  IMAD.U32 R39, R0, 0x2, R19 ;  /* 0x0000000200277824 */ /* 0x000fe400078e0013 */
[----:B------:R-:W-:-:S07]  /*3ec0*/  IMAD.U32 R43, RZ, RZ, UR6 ;  /* 0x00000006ff2b7e24 */ /* 0x000fce000f8e00ff */
.L_x_14:
[----:B------:R-:W-:-:S05]  /*3ed0*/  VIADD R0, R2, 0x8 ;  /* 0x0000000802007836 */ /* 0x000fca0000000000 */
[----:B----4-:R-:W-:-:S13]  /*3ee0*/  ISETP.GT.AND P0, PT, R0, UR15, PT ;  /* 0x0000000f00007c0c */ /* 0x010fda000bf04270 */
[----:B------:R-:W-:Y:S05]  /*3ef0*/  @P0 BRA `(.L_x_12) ;  /* 0x0000000400140947 */ /* 0x000fea0003800000 */
[----:B------:R-:W0:Y:S08]  /*3f00*/  LDC.64 R46, c[0x0][0x380] ;  /* 0x0000e000ff2e7b82 */ /* 0x000e300000000a00 */
[----:B------:R-:W4:Y:S01]  /*3f10*/  LDC.64 R16, c[0x0][0x388] ;  /* 0x0000e200ff107b82 */ /* 0x000f220000000a00 */
[----:B0-----:R-:W-:-:S04]  /*3f20*/  IMAD.WIDE R18, R10, 0x4, R46 ;  /* 0x000000040a127825 */ /* 0x001fc800078e022e */
[--C-:B------:R-:W-:Y:S01]  /*3f30*/  IMAD.WIDE R54, R12, 0x4, R46.reuse ;  /* 0x000000040c367825 */ /* 0x100fe200078e022e */
[----:B------:R0:W5:Y:S04]  /*3f40*/  LDG.E R44, desc[UR10][R18.64] ;  /* 0x0000000a122c7981 */ /* 0x000168000c1e1900 */
[----:B------:R1:W2:Y:S01]  /*3f50*/  LDG.E R45, desc[UR10][R54.64] ;  /* 0x0000000a362d7981 */ /* 0x0002a2000c1e1900 */
[----:B------:R-:W-:-:S04]  /*3f60*/  IMAD.WIDE R48, R14, 0x4, R46 ;  /* 0x000000040e307825 */ /* 0x000fc800078e022e */
[--C-:B------:R-:W-:Y:S01]  /*3f70*/  IMAD.WIDE R20, R28, 0x4, R46.reuse ;  /* 0x000000041c147825 */ /* 0x100fe200078e022e */
[----:B------:R-:W3:Y:S03]  /*3f80*/  LDG.E R23, desc[UR10][R48.64] ;  /* 0x0000000a30177981 */ /* 0x000ee6000c1e1900 */
[--C-:B0-----:R-:W-:Y:S01]  /*3f90*/  IMAD.WIDE R18, R30, 0x4, R46.reuse ;  /* 0x000000041e127825 */ /* 0x101fe200078e022e */
[----:B------:R-:W3:Y:S03]  /*3fa0*/  LDG.E R0, desc[UR10][R20.64] ;  /* 0x0000000a14007981 */ /* 0x000ee6000c1e1900 */
[--C-:B------:R-:W-:Y:S01]  /*3fb0*/  IMAD.WIDE R52, R24, 0x4, R46.reuse ;  /* 0x0000000418347825 */ /* 0x100fe200078e022e */
[----:B------:R-:W3:Y:S03]  /*3fc0*/  LDG.E R49, desc[UR10][R18.64] ;  /* 0x0000000a12317981 */ /* 0x000ee6000c1e1900 */
[--C-:B------:R-:W-:Y:S01]  /*3fd0*/  IMAD.WIDE R50, R26, 0x4, R46.reuse ;  /* 0x000000041a327825 */ /* 0x100fe200078e022e */
[----:B------:R0:W3:Y:S03]  /*3fe0*/  LDG.E R22, desc[UR10][R52.64] ;  /* 0x0000000a34167981 */ /* 0x0000e6000c1e1900 */
[----:B------:R-:W-:-:S02]  /*3ff0*/  IMAD.WIDE R46, R32, 0x4, R46 ;  /* 0x00000004202e7825 */ /* 0x000fc400078e022e */
[----:B------:R-:W3:Y:S02]  /*4000*/  LDG.E R50, desc[UR10][R50.64] ;  /* 0x0000000a32327981 */ /* 0x000ee4000c1e1900 */
[--C-:B----4-:R-:W-:Y:S02]  /*4010*/  IMAD.WIDE R60, R13, 0x4, R16.reuse ;  /* 0x000000040d3c7825 */ /* 0x110fe400078e0210 */
[----:B------:R-:W4:Y:S02]  /*4020*/  LDG.E R46, desc[UR10][R46.64] ;  /* 0x0000000a2e2e7981 */ /* 0x000f24000c1e1900 */
[----:B------:R-:W-:-:S04]  /*4030*/  IMAD.WIDE R58, R15, 0x4, R16 ;  /* 0x000000040f3a7825 */ /* 0x000fc800078e0210 */
[--C-:B------:R-:W-:Y:S01]  /*4040*/  IMAD.WIDE R56, R25, 0x4, R16.reuse ;  /* 0x0000000419387825 */ /* 0x100fe200078e0210 */
[----:B------:R-:W4:Y:S03]  /*4050*/  LDG.E R48, desc[UR10][R58.64] ;  /* 0x0000000a3a307981 */ /* 0x000f26000c1e1900 */
[--C-:B-1----:R-:W-:Y:S01]  /*4060*/  IMAD.WIDE R54, R27, 0x4, R16.reuse ;  /* 0x000000041b367825 */ /* 0x102fe200078e0210 */
[----:B------:R-:W4:Y:S03]  /*4070*/  LDG.E R47, desc[UR10][R56.64] ;  /* 0x0000000a382f7981 */ /* 0x000f26000c1e1900 */
[----:B0-----:R-:W-:-:S06]  /*4080*/  IMAD.WIDE R52, R31, 0x4, R16 ;  /* 0x000000041f347825 */ /* 0x001fcc00078e0210 */
[----:B------:R-:W4:Y:S01]  /*4090*/  LDG.E R52, desc[UR10][R52.64] ;  /* 0x0000000a34347981 */ /* 0x000f22000c1e1900 */
[----:B-----5:R-:W-:Y:S02]  /*40a0*/  F2FP.F16.F32.PACK_AB R44, RZ, R44 ;  /* 0x0000002cff2c723e */ /* 0x020fe400000000ff */
[----:B--2---:R-:W-:Y:S02]  /*40b0*/  F2FP.F16.F32.PACK_AB R45, RZ, R45 ;  /* 0x0000002dff2d723e */ /* 0x004fe400000000ff */
[----:B------:R-:W-:Y:S02]  /*40c0*/  PRMT R19, R44, 0x7610, R19 ;  /* 0x000076102c137816 */ /* 0x000fe40000000013 */
[----:B------:R-:W-:Y:S01]  /*40d0*/  PRMT R21, R45, 0x7610, R21 ;  /* 0x000076102d157816 */ /* 0x000fe20000000015 */
[----:B------:R-:W2:Y:S04]  /*40e0*/  LDG.E R44, desc[UR10][R54.64] ;  /* 0x0000000a362c7981 */ /* 0x000ea8000c1e1900 */
[----:B------:R0:W-:Y:S04]  /*40f0*/  STS.U16 [R34], R19 ;  /* 0x0000001322007388 */ /* 0x0001e80000000400 */
[----:B------:R1:W-:Y:S04]  /*4100*/  STS.U16 [R34+0x40], R21 ;  /* 0x0000401522007388 */ /* 0x0003e80000000400 */
[----:B------:R-:W5:Y:S01]  /*4110*/  LDG.E R45, desc[UR10][R60.64] ;  /* 0x0000000a3c2d7981 */ /* 0x000f62000c1e1900 */
[----:B0-----:R-:W-:-:S04]  /*4120*/  IMAD.WIDE R18, R33, 0x4, R16 ;  /* 0x0000000421127825 */ /* 0x001fc800078e0210 */
[--C-:B-1----:R-:W-:Y:S02]  /*4130*/  IMAD.WIDE R20, R29, 0x4, R16.reuse ;  /* 0x000000041d147825 */ /* 0x102fe400078e0210 */
[----:B------:R-:W5:Y:S02]  /*4140*/  LDG.E R18, desc[UR10][R18.64] ;  /* 0x0000000a12127981 */ /* 0x000f64000c1e1900 */
[----:B------:R-:W-:Y:S02]  /*4150*/  IMAD.WIDE R16, R35, 0x4, R16 ;  /* 0x0000000423107825 */ /* 0x000fe400078e0210 */
[----:B------:R-:W5:Y:S04]  /*4160*/  LDG.E R20, desc[UR10][R20.64] ;  /* 0x0000000a14147981 */ /* 0x000f68000c1e1900 */
[----:B------:R-:W5:Y:S01]  /*4170*/  LDG.E R16, desc[UR10][R16.64] ;  /* 0x0000000a10107981 */ /* 0x000f62000c1e1900 */
[----:B---3--:R-:W-:-:S02]  /*4180*/  F2FP.F16.F32.PACK_AB R23, RZ, R23 ;  /* 0x00000017ff17723e */ /* 0x008fc400000000ff */
[----:B------:R-:W-:Y:S02]  /*4190*/  F2FP.F16.F32.PACK_AB R22, RZ, R22 ;  /* 0x00000016ff16723e */ /* 0x000fe400000000ff */
[----:B------:R-:W-:Y:S02]  /*41a0*/  F2FP.F16.F32.PACK_AB R50, RZ, R50 ;  /* 0x00000032ff32723e */ /* 0x000fe400000000ff */
[----:B------:R-:W-:Y:S02]  /*41b0*/  F2FP.F16.F32.PACK_AB R0, RZ, R0 ;  /* 0x00000000ff00723e */ /* 0x000fe400000000ff */
[----:B------:R-:W-:Y:S02]  /*41c0*/  F2FP.F16.F32.PACK_AB R49, RZ, R49 ;  /* 0x00000031ff31723e */ /* 0x000fe400000000ff */
[----:B----4-:R-:W-:Y:S02]  /*41d0*/  F2FP.F16.F32.PACK_AB R46, RZ, R46 ;  /* 0x0000002eff2e723e */ /* 0x010fe400000000ff */
[----:B------:R-:W-:-:S02]  /*41e0*/  F2FP.F16.F32.PACK_AB R48, RZ, R48 ;  /* 0x00000030ff30723e */ /* 0x000fc400000000ff */
[----:B------:R-:W-:Y:S02]  /*41f0*/  F2FP.F16.F32.PACK_AB R47, RZ, R47 ;  /* 0x0000002fff2f723e */ /* 0x000fe400000000ff */
[----:B------:R-:W-:Y:S01]  /*4200*/  F2FP.F16.F32.PACK_AB R52, RZ, R52 ;  /* 0x00000034ff34723e */ /* 0x000fe200000000ff */
[----:B------:R1:W-:Y:S04]  /*4210*/  STS.U16 [R34+0x80], R23 ;  /* 0x0000801722007388 */ /* 0x0003e80000000400 */
[----:B------:R1:W-:Y:S04]  /*4220*/  STS.U16 [R34+0xc0], R22 ;  /* 0x0000c01622007388 */ /* 0x0003e80000000400 */
[----:B------:R1:W-:Y:S04]  /*4230*/  STS.U16 [R34+0x100], R50 ;  /* 0x0001003222007388 */ /* 0x0003e80000000400 */
[----:B------:R1:W-:Y:S04]  /*4240*/  STS.U16 [R34+0x140], R0 ;  /* 0x0001400022007388 */ /* 0x0003e80000000400 */
[----:B------:R1:W-:Y:S04]  /*4250*/  STS.U16 [R34+0x180], R49 ;  /* 0x0001803122007388 */ /* 0x0003e80000000400 */
[----:B------:R1:W-:Y:S04]  /*4260*/  STS.U16 [R34+0x1c0], R46 ;  /* 0x0001c02e22007388 */ /* 0x0003e80000000400 */
[----:B------:R1:W-:Y:S04]  /*4270*/  STS.U16 [R42+0x40], R48 ;  /* 0x000040302a007388 */ /* 0x0003e80000000400 */
[----:B------:R1:W-:Y:S04]  /*4280*/  STS.U16 [R42+0x80], R47 ;  /* 0x0000802f2a007388 */ /* 0x0003e80000000400 */
[----:B------:R1:W-:Y:S01]  /*4290*/  STS.U16 [R42+0x100], R52 ;  /* 0x000100342a007388 */ /* 0x0003e20000000400 */
[----:B--2---:R-:W-:-:S05]  /*42a0*/  F2FP.F16.F32.PACK_AB R44, RZ, R44 ;  /* 0x0000002cff2c723e */ /* 0x004fca00000000ff */
[----:B------:R1:W-:Y:S01]  /*42b0*/  STS.U16 [R42+0xc0], R44 ;  /* 0x0000c02c2a007388 */ /* 0x0003e20000000400 */
[----:B-----5:R-:W-:Y:S02]  /*42c0*/  F2FP.F16.F32.PACK_AB R45, RZ, R45 ;  /* 0x0000002dff2d723e */ /* 0x020fe400000000ff */
[----:B------:R-:W-:Y:S02]  /*42d0*/  F2FP.F16.F32.PACK_AB R18, RZ, R18 ;  /* 0x00000012ff12723e */ /* 0x000fe400000000ff */
[----:B------:R-:W-:Y:S02]  /*42e0*/  F2FP.F16.F32.PACK_AB R20, RZ, R20 ;  /* 0x00000014ff14723e */ /* 0x000fe400000000ff */
[----:B------:R-:W-:Y:S01]  /*42f0*/  F2FP.F16.F32.PACK_AB R16, RZ, R16 ;  /* 0x00000010ff10723e */ /* 0x000fe200000000ff */
[----:B------:R1:W-:Y:S04]  /*4300*/  STS.U16 [R42], R45 ;  /* 0x0000002d2a007388 */ /* 0x0003e80000000400 */
[----:B------:R1:W-:Y:S04]  /*4310*/  STS.U16 [R42+0x140], R20 ;  /* 0x000140142a007388 */ /* 0x0003e80000000400 */
[----:B------:R1:W-:Y:S04]  /*4320*/  STS.U16 [R42+0x180], R18 ;  /* 0x000180122a007388 */ /* 0x0003e80000000400 */
[----:B------:R1:W-:Y:S01]  /*4330*/  STS.U16 [R42+0x1c0], R16 ;  /* 0x0001c0102a007388 */ /* 0x0003e20000000400 */
[----:B------:R-:W-:Y:S05]  /*4340*/  BRA `(.L_x_13) ;  /* 0x0000000400cc7947 */ /* 0x000fea0003800000 */
.L_x_12:
[----:B------:R-:W-:Y:S01]  /*4350*/  VIADD R0, R11, 0xfffffff8 ;  /* 0xfffffff80b007836 */ /* 0x000fe20000000000 */
[----:B------:R-:W-:-:S04]  /*4360*/  ISETP.GE.AND P3, PT, R8, UR15, PT ;  /* 0x0000000f08007c0c */ /* 0x000fc8000bf66270 */
[----:B------:R-:W-:-:S09]  /*4370*/  ISETP.GE.AND P5, PT, R0, UR15, PT ;  /* 0x0000000f00007c0c */ /* 0x000fd2000bfa6270 */
[----:B------:R-:W0:Y:S08]  /*4380*/  @!P3 LDC.64 R58, c[0x0][0x380] ;  /* 0x0000e000ff3abb82 */ /* 0x000e300000000a00 */
[----:B------:R-:W4:Y:S08]  /*4390*/  @!P3 LDC.64 R18, c[0x0][0x380] ;  /* 0x0000e000ff12bb82 */ /* 0x000f300000000a00 */
[----:B------:R-:W5:Y:S08]  /*43a0*/  @!P3 LDC.64 R54, c[0x0][0x380] ;  /* 0x0000e000ff36bb82 */ /* 0x000f700000000a00 */
[----:B------:R-:W1:Y:S01]  /*43b0*/  @!P3 LDC.64 R56, c[0x0][0x380] ;  /* 0x0000e000ff38bb82 */ /* 0x000e620000000a00 */
[----:B0-----:R-:W-:-:S05]  /*43c0*/  @!P3 IMAD.WIDE R58, R10, 0x4, R58 ;  /* 0x000000040a3ab825 */ /* 0x001fca00078e023a */
[----:B------:R-:W2:Y:S02]  /*43d0*/  @!P3 LDG.E R44, desc[UR10][R58.64] ;  /* 0x0000000a3a2cb981 */ /* 0x000ea4000c1e1900 */
[----:B------:R-:W0:Y:S01]  /*43e0*/  @!P3 LDC.64 R52, c[0x0][0x380] ;  /* 0x0000e000ff34bb82 */ /* 0x000e220000000a00 */
[----:B----4-:R-:W-:-:S05]  /*43f0*/  @!P3 IMAD.WIDE R18, R12, 0x4, R18 ;  /* 0x000000040c12b825 */ /* 0x010fca00078e0212 */
[----:B------:R-:W4:Y:S02]  /*4400*/  @!P3 LDG.E R45, desc[UR10][R18.64] ;  /* 0x0000000a122db981 */ /* 0x000f24000c1e1900 */
[----:B------:R-:W3:Y:S08]  /*4410*/  @!P3 LDC.64 R50, c[0x0][0x380] ;  /* 0x0000e000ff32bb82 */ /* 0x000ef00000000a00 */
[----:B------:R-:W3:Y:S08]  /*4420*/  @!P3 LDC.64 R48, c[0x0][0x380] ;  /* 0x0000e000ff30bb82 */ /* 0x000ef00000000a00 */
[----:B------:R-:W3:Y:S08]  /*4430*/  @!P3 LDC.64 R22, c[0x0][0x380] ;  /* 0x0000e000ff16bb82 */ /* 0x000ef00000000a00 */
[----:B------:R-:W3:Y:S01]  /*4440*/  @!P5 LDC.64 R16, c[0x0][0x388] ;  /* 0x0000e200ff10db82 */ /* 0x000ee20000000a00 */
[----:B-----5:R-:W-:-:S04]  /*4450*/  @!P3 IMAD.WIDE R54, R24, 0x4, R54 ;  /* 0x000000041836b825 */ /* 0x020fc800078e0236 */
[----:B-1----:R-:W-:Y:S01]  /*4460*/  @!P3 IMAD.WIDE R56, R14, 0x4, R56 ;  /* 0x000000040e38b825 */ /* 0x002fe200078e0238 */
[----:B------:R-:W5:Y:S03]  /*4470*/  @!P3 LDG.E R47, desc[UR10][R54.64] ;  /* 0x0000000a362fb981 */ /* 0x000f66000c1e1900 */
[----:B0-----:R-:W-:Y:S01]  /*4480*/  @!P3 IMAD.WIDE R52, R26, 0x4, R52 ;  /* 0x000000041a34b825 */ /* 0x001fe200078e0234 */
[----:B------:R-:W5:Y:S03]  /*4490*/  @!P3 LDG.E R21, desc[UR10][R56.64] ;  /* 0x0000000a3815b981 */ /* 0x000f66000c1e1900 */
[----:B---3--:R-:W-:Y:S01]  /*44a0*/  @!P3 IMAD.WIDE R50, R28, 0x4, R50 ;  /* 0x000000041c32b825 */ /* 0x008fe200078e0232 */
[----:B------:R0:W3:Y:S03]  /*44b0*/  @!P3 LDG.E R46, desc[UR10][R52.64] ;  /* 0x0000000a342eb981 */ /* 0x0000e6000c1e1900 */
[----:B------:R-:W-:Y:S01]  /*44c0*/  @!P3 IMAD.WIDE R48, R30, 0x4, R48 ;  /* 0x000000041e30b825 */ /* 0x000fe200078e0230 */
[----:B------:R1:W3:Y:S03]  /*44d0*/  @!P3 LDG.E R20, desc[UR10][R50.64] ;  /* 0x0000000a3214b981 */ /* 0x0002e6000c1e1900 */
[----:B------:R-:W-:Y:S01]  /*44e0*/  @!P3 IMAD.WIDE R22, R32, 0x4, R22 ;  /* 0x000000042016b825 */ /* 0x000fe200078e0216 */
[----:B------:R-:W3:Y:S03]  /*44f0*/  @!P3 LDG.E R18, desc[UR10][R48.64] ;  /* 0x0000000a3012b981 */ /* 0x000ee6000c1e1900 */
[----:B------:R-:W-:Y:S01]  /*4500*/  @!P5 IMAD.WIDE R16, R13, 0x4, R16 ;  /* 0x000000040d10d825 */ /* 0x000fe200078e0210 */
[----:B------:R-:W3:Y:S05]  /*4510*/  @!P3 LDG.E R19, desc[UR10][R22.64] ;  /* 0x0000000a1613b981 */ /* 0x000eea000c1e1900 */
[----:B------:R1:W3:Y:S01]  /*4520*/  @!P5 LDG.E R16, desc[UR10][R16.64] ;  /* 0x0000000a1010d981 */ /* 0x0002e2000c1e1900 */
[C---:B0-----:R-:W-:Y:S01]  /*4530*/  VIADD R52, R11.reuse, 0xfffffffe ;  /* 0xfffffffe0b347836 */ /* 0x041fe20000000000 */
[----:B------:R-:W-:Y:S01]  /*4540*/  PRMT R0, RZ, 0x7610, R0 ;  /* 0x00007610ff007816 */ /* 0x000fe20000000000 */
[----:B------:R-:W-:Y:S01]  /*4550*/  VIADD R54, R11, 0xfffffffc ;  /* 0xfffffffc0b367836 */ /* 0x000fe20000000000 */
[----:B-1----:R-:W-:-:S02]  /*4560*/  PRMT R50, RZ, 0x7610, R50 ;  /* 0x00007610ff327816 */ /* 0x002fc40000000032 */
[----:B------:R-:W-:Y:S02]  /*4570*/  PRMT R51, RZ, 0x7610, R51 ;  /* 0x00007610ff337816 */ /* 0x000fe40000000033 */
[C---:B------:R-:W-:Y:S01]  /*4580*/  IADD3 R56, PT, PT, R11.reuse, -0x6, RZ ;  /* 0xfffffffa0b387810 */ /* 0x040fe20007ffe0ff */
[----:B------:R-:W-:Y:S01]  /*4590*/  VIADD R17, R11, 0x2 ;  /* 0x000000020b117836 */ /* 0x000fe20000000000 */
[----:B------:R-:W-:Y:S02]  /*45a0*/  ISETP.GE.AND P1, PT, R52, UR15, PT ;  /* 0x0000000f34007c0c */ /* 0x000fe4000bf26270 */
[----:B------:R-:W-:Y:S02]  /*45b0*/  PRMT R52, RZ, 0x7610, R52 ;  /* 0x00007610ff347816 */ /* 0x000fe40000000034 */
[----:B------:R-:W-:Y:S02]  /*45c0*/  PRMT R49, RZ, 0x7610, R49 ;  /* 0x00007610ff317816 */ /* 0x000fe40000000031 */
[----:B------:R-:W-:-:S02]  /*45d0*/  ISETP.GE.AND P0, PT, R56, UR15, PT ;  /* 0x0000000f38007c0c */ /* 0x000fc4000bf06270 */
[----:B------:R-:W-:Y:S02]  /*45e0*/  ISETP.GE.AND P2, PT, R54, UR15, PT ;  /* 0x0000000f36007c0c */ /* 0x000fe4000bf46270 */
[----:B------:R-:W-:-:S03]  /*45f0*/  ISETP.GE.AND P4, PT, R11, UR15, PT ;  /* 0x0000000f0b007c0c */ /* 0x000fc6000bf86270 */
[----:B------:R-:W0:Y:S08]  /*4600*/  @!P1 LDC.64 R56, c[0x0][0x388] ;  /* 0x0000e200ff389b82 */ /* 0x000e300000000a00 */
[----:B------:R-:W1:Y:S08]  /*4610*/  @!P0 LDC.64 R60, c[0x0][0x388] ;  /* 0x0000e200ff3c8b82 */ /* 0x000e700000000a00 */
[----:B------:R-:W1:Y:S08]  /*4620*/  @!P2 LDC.64 R58, c[0x0][0x388] ;  /* 0x0000e200ff3aab82 */ /* 0x000e700000000a00 */
[----:B------:R-:W1:Y:S01]  /*4630*/  @!P4 LDC.64 R54, c[0x0][0x388] ;  /* 0x0000e200ff36cb82 */ /* 0x000e620000000a00 */
[----:B0-----:R-:W-:-:S05]  /*4640*/  @!P1 IMAD.WIDE R56, R27, 0x4, R56 ;  /* 0x000000041b389825 */ /* 0x001fca00078e0238 */
[----:B------:R-:W3:Y:S01]  /*4650*/  @!P1 LDG.E R23, desc[UR10][R56.64] ;  /* 0x0000000a38179981 */ /* 0x000ee2000c1e1900 */
[----:B-1----:R-:W-:-:S05]  /*4660*/  @!P0 IMAD.WIDE R60, R15, 0x4, R60 ;  /* 0x000000040f3c8825 */ /* 0x002fca00078e023c */
[----:B------:R-:W3:Y:S01]  /*4670*/  @!P0 LDG.E R22, desc[UR10][R60.64] ;  /* 0x0000000a3c168981 */ /* 0x000ee2000c1e1900 */
[----:B------:R-:W-:-:S05]  /*4680*/  @!P2 IMAD.WIDE R58, R25, 0x4, R58 ;  /* 0x00000004193aa825 */ /* 0x000fca00078e023a */
[----:B------:R-:W3:Y:S01]  /*4690*/  @!P2 LDG.E R48, desc[UR10][R58.64] ;  /* 0x0000000a3a30a981 */ /* 0x000ee2000c1e1900 */
[----:B------:R-:W-:-:S05]  /*46a0*/  @!P4 IMAD.WIDE R54, R31, 0x4, R54 ;  /* 0x000000041f36c825 */ /* 0x000fca00078e0236 */
[----:B------:R-:W3:Y:S01]  /*46b0*/  @!P4 LDG.E R53, desc[UR10][R54.64] ;  /* 0x0000000a3635c981 */ /* 0x000ee2000c1e1900 */
[----:B--2---:R-:W-:Y:S02]  /*46c0*/  @!P3 F2FP.F16.F32.PACK_AB R0, RZ, R44 ;  /* 0x0000002cff00b23e */ /* 0x004fe400000000ff */
[----:B------:R-:W-:Y:S02]  /*46d0*/  PRMT R44, RZ, 0x7610, R44 ;  /* 0x00007610ff2c7816 */ /* 0x000fe4000000002c */
[----:B----4-:R-:W-:Y:S02]  /*46e0*/  @!P3 F2FP.F16.F32.PACK_AB R50, RZ, R45 ;  /* 0x0000002dff32b23e */ /* 0x010fe400000000ff */
[----:B------:R-:W-:Y:S02]  /*46f0*/  PRMT R45, RZ, 0x7610, R45 ;  /* 0x00007610ff2d7816 */ /* 0x000fe4000000002d */
[----:B-----5:R-:W-:Y:S02]  /*4700*/  @!P3 F2FP.F16.F32.PACK_AB R51, RZ, R47 ;  /* 0x0000002fff33b23e */ /* 0x020fe400000000ff */
[----:B------:R-:W-:-:S02]  /*4710*/  PRMT R47, RZ, 0x7610, R47 ;  /* 0x00007610ff2f7816 */ /* 0x000fc4000000002f */
[----:B------:R-:W-:Y:S02]  /*4720*/  @!P3 F2FP.F16.F32.PACK_AB R44, RZ, R21 ;  /* 0x00000015ff2cb23e */ /* 0x000fe400000000ff */
[----:B---3--:R-:W-:Y:S02]  /*4730*/  @!P3 F2FP.F16.F32.PACK_AB R52, RZ, R46 ;  /* 0x0000002eff34b23e */ /* 0x008fe400000000ff */
[----:B------:R-:W-:Y:S02]  /*4740*/  PRMT R46, RZ, 0x7610, R46 ;  /* 0x00007610ff2e7816 */ /* 0x000fe4000000002e */
[----:B------:R-:W-:Y:S02]  /*4750*/  @!P3 F2FP.F16.F32.PACK_AB R49, RZ, R20 ;  /* 0x00000014ff31b23e */ /* 0x000fe400000000ff */
[----:B------:R-:W-:Y:S02]  /*4760*/  @!P3 F2FP.F16.F32.PACK_AB R45, RZ, R18 ;  /* 0x00000012ff2db23e */ /* 0x000fe400000000ff */
[----:B------:R-:W-:-:S02]  /*4770*/  @!P3 F2FP.F16.F32.PACK_AB R47, RZ, R19 ;  /* 0x00000013ff2fb23e */ /* 0x000fc400000000ff */
[----:B------:R-:W-:Y:S01]  /*4780*/  ISETP.GE.AND P3, PT, R17, UR15, PT ;  /* 0x0000000f11007c0c */ /* 0x000fe2000bf66270 */
[C---:B------:R-:W-:Y:S01]  /*4790*/  VIADD R17, R11.reuse, 0x6 ;  /* 0x000000060b117836 */ /* 0x040fe20000000000 */
[----:B------:R-:W-:Y:S02]  /*47a0*/  @!P5 F2FP.F16.F32.PACK_AB R46, RZ, R16 ;  /* 0x00000010ff2ed23e */ /* 0x000fe400000000ff */
[----:B------:R-:W-:Y:S02]  /*47b0*/  IADD3 R16, PT, PT, R11, 0x4, RZ ;  /* 0x000000040b107810 */ /* 0x000fe40007ffe0ff */
[----:B------:R-:W-:Y:S02]  /*47c0*/  ISETP.GE.AND P6, PT, R17, UR15, PT ;  /* 0x0000000f11007c0c */ /* 0x000fe4000bfc6270 */
[----:B------:R-:W-:-:S05]  /*47d0*/  ISETP.GE.AND P5, PT, R16, UR15, PT ;  /* 0x0000000f10007c0c */ /* 0x000fca000bfa6270 */
[----:B------:R-:W0:Y:S08]  /*47e0*/  @!P3 LDC.64 R16, c[0x0][0x388] ;  /* 0x0000e200ff10bb82 */ /* 0x000e300000000a00 */
[----:B------:R-:W1:Y:S08]  /*47f0*/  @!P6 LDC.64 R20, c[0x0][0x388] ;  /* 0x0000e200ff14eb82 */ /* 0x000e700000000a00 */
[----:B------:R-:W2:Y:S01]  /*4800*/  @!P5 LDC.64 R18, c[0x0][0x388] ;  /* 0x0000e200ff12db82 */ /* 0x000ea20000000a00 */
[----:B0-----:R-:W-:-:S06]  /*4810*/  @!P3 IMAD.WIDE R16, R29, 0x4, R16 ;  /* 0x000000041d10b825 */ /* 0x001fcc00078e0210 */
[----:B------:R0:W3:Y:S01]  /*4820*/  @!P3 LDG.E R16, desc[UR10][R16.64] ;  /* 0x0000000a1010b981 */ /* 0x0000e2000c1e1900 */
[----:B-1----:R-:W-:-:S06]  /*4830*/  @!P6 IMAD.WIDE R20, R35, 0x4, R20 ;  /* 0x000000042314e825 */ /* 0x002fcc00078e0214 */
[----:B------:R-:W4:Y:S01]  /*4840*/  @!P6 LDG.E R20, desc[UR10][R20.64] ;  /* 0x0000000a1414e981 */ /* 0x000f22000c1e1900 */
[----:B--2---:R-:W-:-:S06]  /*4850*/  @!P5 IMAD.WIDE R18, R33, 0x4, R18 ;  /* 0x000000042112d825 */ /* 0x004fcc00078e0212 */
[----:B------:R1:W2:Y:S01]  /*4860*/  @!P5 LDG.E R18, desc[UR10][R18.64] ;  /* 0x0000000a1212d981 */ /* 0x0002a2000c1e1900 */
[----:B0-----:R-:W-:-:S03]  /*4870*/  PRMT R17, RZ, 0x7610, R17 ;  /* 0x00007610ff117816 */ /* 0x001fc60000000011 */
[----:B------:R0:W-:Y:S01]  /*4880*/  STS.U16 [R34+0x80], R44 ;  /* 0x0000802c22007388 */ /* 0x0001e20000000400 */
[----:B-1----:R-:W-:Y:S02]  /*4890*/  PRMT R19, R0, 0x7610, R19 ;  /* 0x0000761000137816 */ /* 0x002fe40000000013 */
[----:B------:R-:W-:Y:S02]  /*48a0*/  PRMT R0, RZ, 0x7610, R0 ;  /* 0x00007610ff007816 */ /* 0x000fe40000000000 */
[----:B------:R-:W-:Y:S02]  /*48b0*/  @!P0 F2FP.F16.F32.PACK_AB R0, RZ, R22 ;  /* 0x00000016ff00823e */ /* 0x000fe400000000ff */
[----:B------:R-:W-:Y:S01]  /*48c0*/  @!P2 F2FP.F16.F32.PACK_AB R17, RZ, R48 ;  /* 0x00000030ff11a23e */ /* 0x000fe200000000ff */
[----:B------:R1:W-:Y:S01]  /*48d0*/  STS.U16 [R34], R19 ;  /* 0x0000001322007388 */ /* 0x0003e20000000400 */
[----:B0-----:R-:W-:Y:S02]  /*48e0*/  PRMT R44, R0, 0x7610, R44 ;  /* 0x00007610002c7816 */ /* 0x001fe4000000002c */
[----:B------:R-:W-:-:S02]  /*48f0*/  PRMT R48, R17, 0x7610, R48 ;  /* 0x0000761011307816 */ /* 0x000fc40000000030 */
[----:B------:R-:W-:Y:S02]  /*4900*/  PRMT R0, RZ, 0x7610, R0 ;  /* 0x00007610ff007816 */ /* 0x000fe40000000000 */
[----:B------:R-:W-:Y:S02]  /*4910*/  PRMT R17, RZ, 0x7610, R17 ;  /* 0x00007610ff117816 */ /* 0x000fe40000000011 */
[----:B------:R-:W-:Y:S02]  /*4920*/  PRMT R21, RZ, 0x7610, R21 ;  /* 0x00007610ff157816 */ /* 0x000fe40000000015 */
[----:B-1----:R-:W-:Y:S02]  /*4930*/  PRMT R19, RZ, 0x7610, R19 ;  /* 0x00007610ff137816 */ /* 0x002fe40000000013 */
[----:B------:R-:W-:Y:S02]  /*4940*/  PRMT R22, RZ, 0x7610, R22 ;  /* 0x00007610ff167816 */ /* 0x000fe40000000016 */
[----:B------:R-:W-:-:S02]  /*4950*/  @!P1 F2FP.F16.F32.PACK_AB R0, RZ, R23 ;  /* 0x00000017ff00923e */ /* 0x000fc400000000ff */
[----:B------:R-:W-:Y:S01]  /*4960*/  @!P4 F2FP.F16.F32.PACK_AB R17, RZ, R53 ;  /* 0x00000035ff11c23e */ /* 0x000fe200000000ff */
[----:B------:R0:W-:Y:S04]  /*4970*/  STS.U16 [R34+0x40], R50 ;  /* 0x0000403222007388 */ /* 0x0001e80000000400 */
[----:B------:R0:W-:Y:S04]  /*4980*/  STS.U16 [R34+0xc0], R51 ;  /* 0x0000c03322007388 */ /* 0x0001e80000000400 */
[----:B------:R0:W-:Y:S04]  /*4990*/  STS.U16 [R34+0x100], R52 ;  /* 0x0001003422007388 */ /* 0x0001e80000000400 */
[----:B------:R0:W-:Y:S04]  /*49a0*/  STS.U16 [R34+0x140], R49 ;  /* 0x0001403122007388 */ /* 0x0001e80000000400 */
[----:B------:R0:W-:Y:S04]  /*49b0*/  STS.U16 [R34+0x180], R45 ;  /* 0x0001802d22007388 */ /* 0x0001e80000000400 */
[----:B------:R0:W-:Y:S04]  /*49c0*/  STS.U16 [R34+0x1c0], R47 ;  /* 0x0001c02f22007388 */ /* 0x0001e80000000400 */
[----:B------:R0:W-:Y:S04]  /*49d0*/  STS.U16 [R42], R46 ;  /* 0x0000002e2a007388 */ /* 0x0001e80000000400 */
[----:B------:R0:W-:Y:S04]  /*49e0*/  STS.U16 [R42+0x40], R44 ;  /* 0x0000402c2a007388 */ /* 0x0001e80000000400 */
[----:B------:R0:W-:Y:S04]  /*49f0*/  STS.U16 [R42+0x80], R48 ;  /* 0x000080302a007388 */ /* 0x0001e80000000400 */
[----:B------:R0:W-:Y:S04]  /*4a00*/  STS.U16 [R42+0xc0], R0 ;  /* 0x0000c0002a007388 */ /* 0x0001e80000000400 */
[----:B------:R0:W-:Y:S01]  /*4a10*/  STS.U16 [R42+0x100], R17 ;  /* 0x000100112a007388 */ /* 0x0001e20000000400 */
[----:B---3--:R-:W-:-:S02]  /*4a20*/  @!P3 F2FP.F16.F32.PACK_AB R19, RZ, R16 ;  /* 0x00000010ff13b23e */ /* 0x008fc400000000ff */
[----:B----4-:R-:W-:-:S03]  /*4a30*/  @!P6 F2FP.F16.F32.PACK_AB R22, RZ, R20 ;  /* 0x00000014ff16e23e */ /* 0x010fc600000000ff */
[----:B------:R0:W-:Y:S01]  /*4a40*/  STS.U16 [R42+0x140], R19 ;  /* 0x000140132a007388 */ /* 0x0001e20000000400 */
[----:B--2---:R-:W-:-:S03]  /*4a50*/  @!P5 F2FP.F16.F32.PACK_AB R21, RZ, R18 ;  /* 0x00000012ff15d23e */ /* 0x004fc600000000ff */
[----:B------:R0:W-:Y:S04]  /*4a60*/  STS.U16 [R42+0x1c0], R22 ;  /* 0x0001c0162a007388 */ /* 0x0001e80000000400 */
[----:B------:R0:W-:Y:S02]  /*4a70*/  STS.U16 [R42+0x180], R21 ;  /* 0x000180152a007388 */ /* 0x0001e40000000400 */
.L_x_13:
[----:B------:R-:W-:Y:S05]  /*4a80*/  WARPSYNC.ALL ;  /* 0x0000000000007948 */ /* 0x000fea0003800000 */
[----:B01----:R-:W-:Y:S01]  /*4a90*/  LDSM.16.M88.4 R16, [R38] ;  /* 0x000000002610783b */ /* 0x003fe20000000200 */
[----:B------:R-:W-:Y:S01]  /*4aa0*/  VIADD R43, R43, 0x1 ;  /* 0x000000012b2b7836 */ /* 0x000fe20000000000 */
[----:B------:R-:W-:Y:S01]  /*4ab0*/  MOV R0, UR21 ;  /* 0x0000001500007c02 */ /* 0x000fe20008000f00 */
[----:B------:R-:W-:Y:S01]  /*4ac0*/  VIADD R8, R8, 0x10 ;  /* 0x0000001008087836 */ /* 0x000fe20000000000 */
[----:B------:R-:W0:Y:S01]  /*4ad0*/  LDSM.16.MT88.4 R20, [R39] ;  /* 0x000000002714783b */ /* 0x000e220000004200 */
[----:B------:R-:W-:Y:S01]  /*4ae0*/  IADD3 R11, PT, PT, R11, 0x10, RZ ;  /* 0x000000100b0b7810 */ /* 0x000fe20007ffe0ff */
[----:B------:R-:W-:Y:S01]  /*4af0*/  VIADD R12, R12, 0x10 ;  /* 0x000000100c0c7836 */ /* 0x000fe20000000000 */
[----:B------:R-:W-:Y:S01]  /*4b00*/  ISETP.NE.AND P0, PT, R43, 0x1, PT ;  /* 0x000000012b00780c */ /* 0x000fe20003f05270 */
        /* <DEDUP_REMOVED lines=9> */
[----:B------:R-:W-:Y:S02]  /*4ba0*/  VIADD R2, R2, 0x10 ;  /* 0x0000001002027836 */ /* 0x000fe40000000000 */
[C---:B------:R-:W-:Y:S02]  /*4bb0*/  IMAD R15, R0.reuse, 0x10, R15 ;  /* 0x00000010000f7824 */ /* 0x040fe400078e020f */
[C---:B------:R-:W-:Y:S02]  /*4bc0*/  IMAD R25, R0.reuse, 0x10, R25 ;  /* 0x0000001000197824 */ /* 0x040fe400078e0219 */
[----:B------:R-:W-:-:S02]  /*4bd0*/  IMAD R27, R0, 0x10, R27 ;  /* 0x00000010001b7824 */ /* 0x000fc400078e021b */
[C---:B------:R-:W-:Y:S02]  /*4be0*/  IMAD R31, R0.reuse, 0x10, R31 ;  /* 0x00000010001f7824 */ /* 0x040fe400078e021f */
[C---:B------:R-:W-:Y:S02]  /*4bf0*/  IMAD R33, R0.reuse, 0x10, R33 ;  /* 0x0000001000217824 */ /* 0x040fe400078e0221 */
[----:B------:R-:W-:Y:S01]  /*4c00*/  IMAD R35, R0, 0x10, R35 ;  /* 0x0000001000237824 */ /* 0x000fe200078e0223 */
[C---:B0-----:R-:W-:Y:S08]  /*4c10*/  HMMA.16816.F16 R36, R16.reuse, R20, R36 ;  /* 0x000000141024723c */ /* 0x041ff00000000824 */
[----:B------:R-:W-:Y:S01]  /*4c20*/  HMMA.16816.F16 R40, R16, R22, R40 ;  /* 0x000000161028723c */ /* 0x000fe20000000828 */
[----:B------:R-:W-:-:S04]  /*4c30*/  NOP ;  /* 0x0000000000007918 */ /* 0x000fc80000000000 */
[----:B------:R-:W-:-:S15]  /*4c40*/  @P0 BRA `(.L_x_14) ;  /* 0xfffffff000a00947 */ /* 0x000fde000383ffff */
.L_x_11:
[----:B------:R-:W5:Y:S01]  /*4c50*/  S2R R2, SR_LANEID ;  /* 0x0000000000027919 */ /* 0x000f620000000000 */
[----:B------:R-:W0:Y:S01]  /*4c60*/  S2UR UR6, SR_CgaCtaId ;  /* 0x00000000000679c3 */ /* 0x000e220000008800 */
[----:B------:R-:W-:Y:S01]  /*4c70*/  UMOV UR5, 0x400 ;  /* 0x0000040000057882 */ /* 0x000fe20000000000 */
[-C--:B------:R-:W-:Y:S01]  /*4c80*/  IMAD R3, R5, R0.reuse, R3 ;  /* 0x0000000005037224 */ /* 0x080fe200078e0203 */
[----:B------:R-:W-:Y:S01]  /*4c90*/  UIADD3 UR5, UPT, UPT, UR5, 0x1000, URZ ;  /* 0x0000100005057890 */ /* 0x000fe2000fffe0ff */
[----:B------:R-:W-:-:S04]  /*4ca0*/  IMAD R6, R9, R0, R6 ;  /* 0x0000000009067224 */ /* 0x000fc800078e0206 */
[----:B------:R-:W-:Y:S01]  /*4cb0*/  IMAD.IADD R17, R3, 0x1, R6 ;  /* 0x0000000103117824 */ /* 0x000fe200078e0206 */
[----:B0-----:R-:W-:-:S06]  /*4cc0*/  ULEA UR5, UR6, UR5, 0x18 ;  /* 0x0000000506057291 */ /* 0x001fcc000f8ec0ff */
[----:B------:R-:W-:Y:S01]  /*4cd0*/  LEA R7, R7, UR5, 0x9 ;  /* 0x0000000507077c11 */ /* 0x000fe2000f8e48ff */
[----:B------:R-:W-:Y:S05]  /*4ce0*/  WARPSYNC.ALL ;  /* 0x0000000000007948 */ /* 0x000fea0003800000 */
[----:B-----5:R-:W-:Y:S01]  /*4cf0*/  SHF.R.U32.HI R8, RZ, 0x2, R2 ;  /* 0x00000002ff087819 */ /* 0x020fe20000011602 */
[----:B------:R-:W-:Y:S01]  /*4d00*/  IMAD R10, R4, 0x2, R7 ;  /* 0x00000002040a7824 */ /* 0x000fe200078e0207 */
[----:B------:R-:W-:Y:S01]  /*4d10*/  LOP3.LUT R11, R2, 0x3, RZ, 0xc0, !PT ;  /* 0x00000003020b7812 */ /* 0x000fe200078ec0ff */
[----:B------:R-:W0:Y:S04]  /*4d20*/  LDC.64 R4, c[0x0][0x390] ;  /* 0x0000e400ff047b82 */ /* 0x000e280000000a00 */
[----:B------:R-:W-:-:S05]  /*4d30*/  IMAD R8, R8, 0x8, R11 ;  /* 0x0000000808087824 */ /* 0x000fca00078e020b */
[----:B------:R-:W-:Y:S01]  /*4d40*/  LEA R8, R8, R7, 0x2 ;  /* 0x0000000708087211 */ /* 0x000fe200078e10ff */
[----:B------:R-:W-:-:S04]  /*4d50*/  IMAD R7, R0, 0x2, R17 ;  /* 0x0000000200077824 */ /* 0x000fc800078e0211 */
[----:B------:R-:W-:Y:S01]  /*4d60*/  STS [R8], R36 ;  /* 0x0000002408007388 */ /* 0x000fe20000000800 */
[----:B------:R-:W-:-:S03]  /*4d70*/  LEA R9, R0, R7, 0x1 ;  /* 0x0000000700097211 */ /* 0x000fc600078e08ff */
[----:B------:R-:W-:Y:S02]  /*4d80*/  STS [R8+0x100], R37 ;  /* 0x0001002508007388 */ /* 0x000fe40000000800 */
[C---:B------:R-:W-:Y:S02]  /*4d90*/  IMAD R3, R0.reuse, 0x2, R9 ;  /* 0x0000000200037824 */ /* 0x040fe400078e0209 */
[----:B------:R-:W-:Y:S02]  /*4da0*/  STS [R8+0x10], R40 ;  /* 0x0000102808007388 */ /* 0x000fe40000000800 */
[----:B------:R-:W-:Y:S02]  /*4db0*/  IMAD R11, R0, 0x2, R3 ;  /* 0x00000002000b7824 */ /* 0x000fe400078e0203 */
[----:B------:R5:W-:Y:S01]  /*4dc0*/  STS [R8+0x110], R41 ;  /* 0x0001102908007388 */ /* 0x000be20000000800 */
[----:B0-----:R-:W-:-:S03]  /*4dd0*/  IMAD.WIDE R16, R17, 0x4, R4 ;  /* 0x0000000411107825 */ /* 0x001fc600078e0204 */
[----:B------:R-:W0:Y:S01]  /*4de0*/  LDS.U16 R2, [R10] ;  /* 0x000000000a027984 */ /* 0x000e220000000400 */
[C---:B------:R-:W-:Y:S02]  /*4df0*/  IMAD R15, R0.reuse, 0x2, R11 ;  /* 0x00000002000f7824 */ /* 0x040fe400078e020b */
[--C-:B------:R-:W-:Y:S01]  /*4e00*/  IMAD.WIDE R6, R7, 0x4, R4.reuse ;  /* 0x0000000407067825 */ /* 0x100fe200078e0204 */
[----:B------:R-:W1:Y:S02]  /*4e10*/  LDS.U16 R12, [R10+0x40] ;  /* 0x000040000a0c7984 */ /* 0x000e640000000400 */
[C---:B------:R-:W-:Y:S01]  /*4e20*/  LEA R25, R0.reuse, R15, 0x1 ;  /* 0x0000000f00197211 */ /* 0x040fe200078e08ff */
[----:B-----5:R-:W-:Y:S01]  /*4e30*/  IMAD.WIDE R8, R9, 0x4, R4 ;  /* 0x0000000409087825 */ /* 0x020fe200078e0204 */
[----:B------:R-:W5:Y:S03]  /*4e40*/  LDS.U16 R13, [R10+0x80] ;  /* 0x000080000a0d7984 */ /* 0x000f660000000400 */
[----:B------:R-:W-:Y:S01]  /*4e50*/  IMAD R27, R0, 0x2, R25 ;  /* 0x00000002001b7824 */ /* 0x000fe200078e0219 */
[----:B------:R-:W2:Y:S04]  /*4e60*/  LDS.U16 R18, [R10+0xc0] ;  /* 0x0000c0000a127984 */ /* 0x000ea80000000400 */
[----:B------:R-:W3:Y:S04]  /*4e70*/  LDS.U16 R20, [R10+0x100] ;  /* 0x000100000a147984 */ /* 0x000ee80000000400 */
[----:B------:R-:W4:Y:S04]  /*4e80*/  LDS.U16 R22, [R10+0x140] ;  /* 0x000140000a167984 */ /* 0x000f280000000400 */
[----:B------:R-:W4:Y:S04]  /*4e90*/  LDS.U16 R24, [R10+0x180] ;  /* 0x000180000a187984 */ /* 0x000f280000000400 */
[----:B------:R0:W4:Y:S02]  /*4ea0*/  LDS.U16 R26, [R10+0x1c0] ;  /* 0x0001c0000a1a7984 */ /* 0x0001240000000400 */
[----:B0-----:R-:W-:-:S04]  /*4eb0*/  IMAD.WIDE R10, R11, 0x4, R4 ;  /* 0x000000040b0a7825 */ /* 0x001fc800078e0204 */
[----:B------:R-:W-:Y:S02]  /*4ec0*/  HADD2.F32 R19, -RZ, R2.H0_H0 ;  /* 0x20000002ff137230 */ /* 0x000fe40000004100 */
[----:B------:R-:W-:-:S03]  /*4ed0*/  IMAD.WIDE R2, R3, 0x4, R4 ;  /* 0x0000000403027825 */ /* 0x000fc600078e0204 */
[----:B------:R2:W-:Y:S01]  /*4ee0*/  STG.E desc[UR10][R16.64], R19 ;  /* 0x0000001310007986 */ /* 0x0005e2000c10190a */
[----:B-1----:R-:W-:Y:S02]  /*4ef0*/  HADD2.F32 R21, -RZ, R12.H0_H0 ;  /* 0x2000000cff157230 */ /* 0x002fe40000004100 */
[----:B-----5:R-:W-:Y:S02]  /*4f00*/  HADD2.F32 R23, -RZ, R13.H0_H0 ;  /* 0x2000000dff177230 */ /* 0x020fe40000004100 */
[--C-:B------:R-:W-:Y:S01]  /*4f10*/  IMAD.WIDE R12, R15, 0x4, R4.reuse ;  /* 0x000000040f0c7825 */ /* 0x100fe200078e0204 */
[----:B------:R-:W-:Y:S03]  /*4f20*/  STG.E desc[UR10][R6.64], R21 ;  /* 0x0000001506007986 */ /* 0x000fe6000c10190a */
[----:B------:R-:W-:Y:S01]  /*4f30*/  IMAD.WIDE R14, R25, 0x4, R4 ;  /* 0x00000004190e7825 */ /* 0x000fe200078e0204 */
[----:B------:R-:W-:Y:S03]  /*4f40*/  STG.E desc[UR10][R8.64], R23 ;  /* 0x0000001708007986 */ /* 0x000fe6000c10190a */
[----:B--2---:R-:W-:-:S02]  /*4f50*/  HADD2.F32 R17, -RZ, R18.H0_H0 ;  /* 0x20000012ff117230 */ /* 0x004fc40000004100 */
[----:B---3--:R-:W-:Y:S02]  /*4f60*/  HADD2.F32 R19, -RZ, R20.H0_H0 ;  /* 0x20000014ff137230 */ /* 0x008fe40000004100 */
[----:B------:R-:W-:Y:S01]  /*4f70*/  IMAD.WIDE R4, R27, 0x4, R4 ;  /* 0x000000041b047825 */ /* 0x000fe200078e0204 */
[----:B------:R-:W-:Y:S03]  /*4f80*/  STG.E desc[UR10][R2.64], R17 ;  /* 0x0000001102007986 */ /* 0x000fe6000c10190a */
[----:B----4-:R-:W-:Y:S01]  /*4f90*/  HADD2.F32 R25, -RZ, R22.H0_H0 ;  /* 0x20000016ff197230 */ /* 0x010fe20000004100 */
[----:B------:R-:W-:Y:S01]  /*4fa0*/  STG.E desc[UR10][R10.64], R19 ;  /* 0x000000130a007986 */ /* 0x000fe2000c10190a */
[----:B------:R-:W-:Y:S02]  /*4fb0*/  HADD2.F32 R27, -RZ, R24.H0_H0 ;  /* 0x20000018ff1b7230 */ /* 0x000fe40000004100 */
[----:B------:R-:W-:Y:S01]  /*4fc0*/  HADD2.F32 R29, -RZ, R26.H0_H0 ;  /* 0x2000001aff1d7230 */ /* 0x000fe20000004100 */
[----:B------:R-:W-:Y:S04]  /*4fd0*/  STG.E desc[UR10][R12.64], R25 ;  /* 0x000000190c007986 */ /* 0x000fe8000c10190a */
[----:B------:R-:W-:Y:S04]  /*4fe0*/  STG.E desc[UR10][R14.64], R27 ;  /* 0x0000001b0e007986 */ /* 0x000fe8000c10190a */
[----:B------:R-:W-:Y:S01]  /*4ff0*/  STG.E desc[UR10][R4.64], R29 ;  /* 0x0000001d04007986 */ /* 0x000fe2000c10190a */
[----:B------:R-:W-:Y:S05]  /*5000*/  EXIT ;  /* 0x000000000000794d */ /* 0x000fea0003800000 */
.L_x_10:
        /* <DEDUP_REMOVED lines=8> */
[----:B------:R-:W-:Y:S01]  /*5090*/  IMAD R10, R10, 0x20, R9 ;  /* 0x000000200a0a7824 */ /* 0x000fe200078e0209 */
[----:B------:R-:W-:Y:S01]  /*50a0*/  UMOV UR7, 0x400 ;  /* 0x0000040000077882 */ /* 0x000fe20000000000 */
[C---:B------:R-:W-:Y:S01]  /*50b0*/  IADD3 R19, PT, PT, R9.reuse, 0x6, RZ ;  /* 0x0000000609137810 */ /* 0x040fe20007ffe0ff */
[----:B------:R-:W-:Y:S01]  /*50c0*/  USHF.R.S32.HI UR6, URZ, 0x1f, UR5 ;  /* 0x0000001fff067899 */ /* 0x000fe20008011405 */
[----:B------:R-:W-:Y:S01]  /*50d0*/  IADD3 R23, PT, PT, R9, 0xc, RZ ;  /* 0x0000000c09177810 */ /* 0x000fe20007ffe0ff */
[----:B------:R-:W-:Y:S01]  /*50e0*/  IMAD.IADD R43, R17, 0x1, R10 ;  /* 0x00000001112b7824 */ /* 0x000fe200078e020a */
[----:B------:R-:W-:Y:S01]  /*50f0*/  MOV R40, RZ ;  /* 0x000000ff00287202 */ /* 0x000fe20000000f00 */
[C---:B------:R-:W-:Y:S01]  /*5100*/  VIADD R21, R9.reuse, 0xa ;  /* 0x0000000a09157836 */ /* 0x040fe20000000000 */
[----:B------:R-:W-:Y:S01]  /*5110*/  ULEA.HI UR6, UR6, UR5, URZ, 0x4 ;  /* 0x0000000506067291 */ /* 0x000fe2000f8f20ff */
[----:B------:R-:W-:Y:S01]  /*5120*/  VIADD R17, R9, 0x4 ;  /* 0x0000000409117836 */ /* 0x000fe20000000000 */
[----:B------:R-:W-:Y:S01]  /*5130*/  IADD3 R49, PT, PT, R43, 0xc, RZ ;  /* 0x0000000c2b317810 */ /* 0x000fe20007ffe0ff */
[----:B------:R-:W-:Y:S01]  /*5140*/  VIADD R13, R9, 0x2 ;  /* 0x00000002090d7836 */ /* 0x000fe20000000000 */
[----:B------:R-:W-:Y:S01]  /*5150*/  USHF.R.S32.HI UR6, URZ, 0x4, UR6 ;  /* 0x00000004ff067899 */ /* 0x000fe20008011406 */
[-C--:B------:R-:W-:Y:S01]  /*5160*/  IMAD R19, R19, R0.reuse, UR4 ;  /* 0x0000000413137e24 */ /* 0x080fe2000f8e0200 */
[----:B------:R-:W-:Y:S01]  /*5170*/  CS2R R38, SRZ ;  /* 0x0000000000267805 */ /* 0x000fe2000001ff00 */
[-C--:B------:R-:W-:Y:S01]  /*5180*/  IMAD R21, R21, R0.reuse, UR4 ;  /* 0x0000000415157e24 */ /* 0x080fe2000f8e0200 */
[----:B------:R-:W-:Y:S01]  /*5190*/  UIADD3 UR6, UPT, UPT, -UR6, URZ, URZ ;  /* 0x000000ff06067290 */ /* 0x000fe2000fffe1ff */
[-C--:B------:R-:W-:Y:S01]  /*51a0*/  IMAD R23, R23, R0.reuse, UR4 ;  /* 0x0000000417177e24 */ /* 0x080fe2000f8e0200 */
[C-C-:B------:R-:W-:Y:S01]  /*51b0*/  IADD3 R27, PT, PT, R6.reuse, R19, R35.reuse ;  /* 0x00000013061b7210 */ /* 0x140fe20007ffe023 */
[----:B------:R-:W-:Y:S01]  /*51c0*/  VIADD R25, R9, 0xe ;  /* 0x0000000e09197836 */ /* 0x000fe20000000000 */
[C-C-:B------:R-:W-:Y:S01]  /*51d0*/  IADD3 R29, PT, PT, R6.reuse, R21, R35.reuse ;  /* 0x00000015061d7210 */ /* 0x140fe20007ffe023 */
[-C--:B------:R-:W-:Y:S01]  /*51e0*/  IMAD R17, R17, R0.reuse, UR4 ;  /* 0x0000000411117e24 */ /* 0x080fe2000f8e0200 */
[----:B0-----:R-:W-:Y:S01]  /*51f0*/  ULEA UR12, UR8, UR7, 0x18 ;  /* 0x00000007080c7291 */ /* 0x001fe2000f8ec0ff */
[-C--:B------:R-:W-:Y:S01]  /*5200*/  IMAD R15, R13, R0.reuse, UR4 ;  /* 0x000000040d0f7e24 */ /* 0x080fe2000f8e0200 */
[----:B------:R-:W-:Y:S01]  /*5210*/  UIADD3 UR7, UPT, UPT, UR7, 0x800, URZ ;  /* 0x0000080007077890 */ /* 0x000fe2000fffe0ff */
[----:B------:R-:W-:Y:S01]  /*5220*/  IADD3 R33, PT, PT, R6, R23, R35 ;  /* 0x0000001706217210 */ /* 0x000fe20007ffe023 */
[C---:B------:R-:W-:Y:S01]  /*5230*/  VIADD R19, R43.reuse, 0x2 ;  /* 0x000000022b137836 */ /* 0x040fe20000000000 */
[C---:B------:R-:W-:Y:S01]  /*5240*/  IADD3 R23, PT, PT, R43.reuse, 0x6, RZ ;  /* 0x000000062b177810 */ /* 0x040fe20007ffe0ff */
        /* <DEDUP_REMOVED lines=8> */
[----:B------:R-:W-:Y:S01]  /*52d0*/  IMAD R10, R43, UR9, R6 ;  /* 0x000000092b0a7c24 */ /* 0x000fe2000f8e0206 */
[----:B------:R-:W-:Y:S01]  /*52e0*/  LOP3.LUT R37, R2, 0x8, R11, 0xe2, !PT ;  /* 0x0000000802257812 */ /* 0x000fe200078ee20b */
[C---:B------:R-:W-:Y:S01]  /*52f0*/  IMAD R2, R9.reuse, R0, UR4 ;  /* 0x0000000409027e24 */ /* 0x040fe2000f8e0200 */
[--C-:B------:R-:W-:Y:S01]  /*5300*/  IADD3 R15, PT, PT, R6, R15, R35.reuse ;  /* 0x0000000f060f7210 */ /* 0x100fe20007ffe023 */
[----:B------:R-:W-:Y:S01]  /*5310*/  VIADD R11, R9, 0x8 ;  /* 0x00000008090b7836 */ /* 0x000fe20000000000 */
[----:B------:R-:W-:Y:S01]  /*5320*/  MOV R44, UR6 ;  /* 0x00000006002c7c02 */ /* 0x000fe20008000f00 */
[----:B------:R-:W-:Y:S01]  /*5330*/  IMAD.SHL.U32 R8, R8, 0x8, RZ ;  /* 0x0000000808087824 */ /* 0x000fe200078e00ff */
[C-C-:B------:R-:W-:Y:S01]  /*5340*/  IADD3 R13, PT, PT, R6.reuse, R2, R35.reuse ;  /* 0x00000002060d7210 */ /* 0x140fe20007ffe023 */
[-C--:B------:R-:W-:Y:S01]  /*5350*/  IMAD R2, R25, R0.reuse, UR4 ;  /* 0x0000000419027e24 */ /* 0x080fe2000f8e0200 */
[C-C-:B------:R-:W-:Y:S01]  /*5360*/  IADD3 R25, PT, PT, R6.reuse, R17, R35.reuse ;  /* 0x0000001106197210 */ /* 0x140fe20007ffe023 */
[----:B------:R-:W-:Y:S01]  /*5370*/  IMAD R0, R11, R0, UR4 ;  /* 0x000000040b007e24 */ /* 0x000fe2000f8e0200 */
[----:B------:R-:W-:Y:S01]  /*5380*/  LEA R17, R7, UR12, 0x9 ;  /* 0x0000000c07117c11 */ /* 0x000fe2000f8e48ff */
[----:B------:R-:W-:Y:S01]  /*5390*/  IMAD R42, R37, 0x10, R8 ;  /* 0x00000010252a7824 */ /* 0x000fe200078e0208 */
[C---:B------:R-:W-:Y:S01]  /*53a0*/  IADD3 R37, PT, PT, R6.reuse, R3, RZ ;  /* 0x0000000306257210 */ /* 0x040fe20007ffe0ff */
[----:B------:R-:W-:Y:S01]  /*53b0*/  VIADD R51, R43, 0xe ;  /* 0x0000000e2b337836 */ /* 0x000fe20000000000 */
[----:B------:R-:W-:Y:S01]  /*53c0*/  LEA R43, R7, UR7, 0x9 ;  /* 0x00000007072b7c11 */ /* 0x000fe2000f8e48ff */
[--C-:B------:R-:W-:Y:S01]  /*53d0*/  IMAD.MOV.U32 R8, RZ, RZ, R6.reuse ;  /* 0x000000ffff087224 */ /* 0x100fe200078e0006 */
[----:B------:R-:W-:Y:S01]  /*53e0*/  IADD3 R31, PT, PT, R6, R0, R35 ;  /* 0x00000000061f7210 */ /* 0x000fe20007ffe023 */
[----:B------:R-:W-:Y:S01]  /*53f0*/  IMAD R12, R19, UR9, R6 ;  /* 0x00000009130c7c24 */ /* 0x000fe2000f8e0206 */
[C---:B------:R-:W-:Y:S01]  /*5400*/  LEA R36, R42.reuse, R17, 0x1 ;  /* 0x000000112a247211 */ /* 0x040fe200078e08ff */
[----:B------:R-:W-:Y:S01]  /*5410*/  IMAD.U32 R42, R42, 0x2, R43 ;  /* 0x000000022a2a7824 */ /* 0x000fe200078e002b */
[----:B------:R-:W-:Y:S01]  /*5420*/  IADD3 R35, PT, PT, R6, R2, R35 ;  /* 0x0000000206237210 */ /* 0x000fe20007ffe023 */
[----:B------:R-:W-:-:S02]  /*5430*/  IMAD.MOV.U32 R2, RZ, RZ, 0x8 ;  /* 0x00000008ff027424 */ /* 0x000fc400078e00ff */
[--C-:B------:R-:W-:Y:S02]  /*5440*/  IMAD R14, R21, UR9, R6.reuse ;  /* 0x00000009150e7c24 */ /* 0x100fe4000f8e0206 */
[--C-:B------:R-:W-:Y:S02]  /*5450*/  IMAD R24, R23, UR9, R6.reuse ;  /* 0x0000000917187c24 */ /* 0x100fe4000f8e0206 */
[--C-:B------:R-:W-:Y:S02]  /*5460*/  IMAD R26, R45, UR9, R6.reuse ;  /* 0x000000092d1a7c24 */ /* 0x100fe4000f8e0206 */
[--C-:B------:R-:W-:Y:S02]  /*5470*/  IMAD R28, R47, UR9, R6.reuse ;  /* 0x000000092f1c7c24 */ /* 0x100fe4000f8e0206 */
[--C-:B------:R-:W-:Y:S02]  /*5480*/  IMAD R30, R49, UR9, R6.reuse ;  /* 0x00000009311e7c24 */ /* 0x100fe4000f8e0206 */
[----:B------:R-:W-:-:S02]  /*5490*/  IMAD R32, R51, UR9, R6 ;  /* 0x0000000933207c24 */ /* 0x000fc4000f8e0206 */
[C---:B------:R-:W-:Y:S02]  /*54a0*/  IMAD R34, R4.reuse, 0x2, R17 ;  /* 0x0000000204227824 */ /* 0x040fe400078e0211 */
[----:B------:R-:W-:-:S07]  /*54b0*/  IMAD R43, R4, 0x2, R43 ;  /* 0x00000002042b7824 */ /* 0x000fce00078e022b */
.L_x_18:
[----:B------:R-:W-:-:S05]  /*54c0*/  VIADD R0, R2, 0x8 ;  /* 0x0000000802007836 */ /* 0x000fca0000000000 */
[----:B-1----:R-:W-:-:S13]  /*54d0*/  ISETP.GT.AND P0, PT, R0, UR16, PT ;  /* 0x0000001000007c0c */ /* 0x002fda000bf04270 */
[----:B------:R-:W-:Y:S05]  /*54e0*/  @P0 BRA `(.L_x_16) ;  /* 0x00000004005c0947 */ /* 0x000fea0003800000 */
[----:B------:R-:W0:Y:S02]  /*54f0*/  LDC.64 R16, c[0x0][0x380] ;  /* 0x0000e000ff107b82 */ /* 0x000e240000000a00 */
[----:B0-----:R-:W-:-:S05]  /*5500*/  IMAD.WIDE R46, R10, 0x4, R16 ;  /* 0x000000040a2e7825 */ /* 0x001fca00078e0210 */
[----:B------:R-:W5:Y:S01]  /*5510*/  LDG.E R19, desc[UR10][R46.64] ;  /* 0x0000000a2e137981 */ /* 0x000f62000c1e1900 */
[----:B------:R-:W-:Y:S02]  /*5520*/  IMAD.U32 R0, RZ, RZ, UR22 ;  /* 0x00000016ff007e24 */ /* 0x000fe4000f8e00ff */
[----:B------:R-:W-:-:S03]  /*5530*/  IMAD.WIDE R22, R12, 0x4, R16 ;  /* 0x000000040c167825 */ /* 0x000fc600078e0210 */
[----:B------:R-:W-:Y:S01]  /*5540*/  ISETP.GE.AND P0, PT, R37, R0, PT ;  /* 0x000000002500720c */ /* 0x000fe20003f06270 */
[--C-:B------:R-:W-:Y:S01]  /*5550*/  IMAD.WIDE R20, R14, 0x4, R16.reuse ;  /* 0x000000040e147825 */ /* 0x100fe200078e0210 */
[----:B------:R0:W2:Y:S03]  /*5560*/  LDG.E R18, desc[UR10][R22.64] ;  /* 0x0000000a16127981 */ /* 0x0000a6000c1e1900 */
[--C-:B------:R-:W-:Y:S01]  /*5570*/  IMAD.WIDE R52, R24, 0x4, R16.reuse ;  /* 0x0000000418347825 */ /* 0x100fe200078e0210 */
[----:B------:R1:W3:Y:S03]  /*5580*/  LDG.E R50, desc[UR10][R20.64] ;  /* 0x0000000a14327981 */ /* 0x0002e6000c1e1900 */
[--C-:B------:R-:W-:Y:S02]  /*5590*/  IMAD.WIDE R54, R26, 0x4, R16.reuse ;  /* 0x000000041a367825 */ /* 0x100fe400078e0210 */
[----:B------:R-:W4:Y:S02]  /*55a0*/  LDG.E R52, desc[UR10][R52.64] ;  /* 0x0000000a34347981 */ /* 0x000f24000c1e1900 */
[--C-:B------:R-:W-:Y:S01]  /*55b0*/  IMAD.WIDE R58, R28, 0x4, R16.reuse ;  /* 0x000000041c3a7825 */ /* 0x100fe200078e0210 */
[----:B0-----:R-:W0:Y:S01]  /*55c0*/  @!P0 LDC.64 R22, c[0x0][0x388] ;  /* 0x0000e200ff168b82 */ /* 0x001e220000000a00 */
[----:B------:R1:W4:Y:S02]  /*55d0*/  LDG.E R51, desc[UR10][R54.64] ;  /* 0x0000000a36337981 */ /* 0x000324000c1e1900 */
[----:B------:R-:W-:-:S02]  /*55e0*/  IMAD.WIDE R56, R30, 0x4, R16 ;  /* 0x000000041e387825 */ /* 0x000fc400078e0210 */
[----:B------:R-:W4:Y:S02]  /*55f0*/  LDG.E R49, desc[UR10][R58.64] ;  /* 0x0000000a3a317981 */ /* 0x000f24000c1e1900 */
[----:B------:R-:W-:Y:S01]  /*5600*/  IMAD.WIDE R16, R32, 0x4, R16 ;  /* 0x0000000420107825 */ /* 0x000fe200078e0210 */
[----:B-1----:R-:W1:Y:S01]  /*5610*/  @!P0 LDC.64 R20, c[0x0][0x388] ;  /* 0x0000e200ff148b82 */ /* 0x002e620000000a00 */
[----:B------:R-:W4:Y:S04]  /*5620*/  LDG.E R48, desc[UR10][R56.64] ;  /* 0x0000000a38307981 */ /* 0x000f28000c1e1900 */
[----:B------:R0:W4:Y:S03]  /*5630*/  LDG.E R47, desc[UR10][R16.64] ;  /* 0x0000000a102f7981 */ /* 0x000126000c1e1900 */
[----:B------:R-:W1:Y:S08]  /*5640*/  @!P0 LDC.64 R54, c[0x0][0x388] ;  /* 0x0000e200ff368b82 */ /* 0x000e700000000a00 */
[----:B0-----:R-:W0:Y:S08]  /*5650*/  @!P0 LDC.64 R16, c[0x0][0x388] ;  /* 0x0000e200ff108b82 */ /* 0x001e300000000a00 */
[----:B------:R-:W1:Y:S08]  /*5660*/  @!P0 LDC.64 R60, c[0x0][0x388] ;  /* 0x0000e200ff3c8b82 */ /* 0x000e700000000a00 */
[----:B------:R-:W1:Y:S01]  /*5670*/  @!P0 LDC.64 R58, c[0x0][0x388] ;  /* 0x0000e200ff3a8b82 */ /* 0x000e620000000a00 */
[----:B0-----:R-:W-:-:S07]  /*5680*/  @!P0 IMAD.WIDE R56, R29, 0x4, R16 ;  /* 0x000000041d388825 */ /* 0x001fce00078e0210 */
[----:B------:R-:W0:Y:S01]  /*5690*/  @!P0 LDC.64 R16, c[0x0][0x388] ;  /* 0x0000e200ff108b82 */ /* 0x000e220000000a00 */
[----:B-1----:R-:W-:-:S05]  /*56a0*/  @!P0 IMAD.WIDE R54, R25, 0x4, R54 ;  /* 0x0000000419368825 */ /* 0x002fca00078e0236 */
[----:B------:R0:W4:Y:S02]  /*56b0*/  @!P0 LDG.E R46, desc[UR10][R54.64] ;  /* 0x0000000a362e8981 */ /* 0x000124000c1e1900 */
[----:B0-----:R-:W-:Y:S02]  /*56c0*/  @!P0 IMAD.WIDE R54, R33, 0x4, R16 ;  /* 0x0000000421368825 */ /* 0x001fe400078e0210 */
[----:B------:R-:W0:Y:S02]  /*56d0*/  @!P0 LDC.64 R16, c[0x0][0x388] ;  /* 0x0000e200ff108b82 */ /* 0x000e240000000a00 */
[----:B------:R-:W-:-:S04]  /*56e0*/  @!P0 IMAD.WIDE R20, R13, 0x4, R20 ;  /* 0x000000040d148825 */ /* 0x000fc800078e0214 */
[----:B------:R-:W-:Y:S01]  /*56f0*/  @!P0 IMAD.WIDE R22, R15, 0x4, R22 ;  /* 0x000000040f168825 */ /* 0x000fe200078e0216 */
[----:B------:R-:W4:Y:S03]  /*5700*/  @!P0 LDG.E R45, desc[UR10][R20.64] ;  /* 0x0000000a142d8981 */ /* 0x000f26000c1e1900 */
[----:B------:R-:W-:Y:S02]  /*5710*/  @!P0 IMAD.WIDE R60, R27, 0x4, R60 ;  /* 0x000000041b3c8825 */ /* 0x000fe400078e023c */
[----:B------:R-:W4:Y:S02]  /*5720*/  @!P0 LDG.E R22, desc[UR10][R22.64] ;  /* 0x0000000a16168981 */ /* 0x000f24000c1e1900 */
[----:B------:R-:W-:Y:S02]  /*5730*/  @!P0 IMAD.WIDE R58, R31, 0x4, R58 ;  /* 0x000000041f3a8825 */ /* 0x000fe400078e023a */
[----:B------:R-:W4:Y:S04]  /*5740*/  @!P0 LDG.E R20, desc[UR10][R56.64] ;  /* 0x0000000a38148981 */ /* 0x000f28000c1e1900 */
[----:B------:R-:W4:Y:S01]  /*5750*/  @!P0 LDG.E R21, desc[UR10][R54.64] ;  /* 0x0000000a36158981 */ /* 0x000f22000c1e1900 */
[----:B0-----:R-:W-:-:S03]  /*5760*/  @!P0 IMAD.WIDE R16, R35, 0x4, R16 ;  /* 0x0000000423108825 */ /* 0x001fc600078e0210 */
[----:B------:R-:W4:Y:S04]  /*5770*/  @!P0 LDG.E R23, desc[UR10][R60.64] ;  /* 0x0000000a3c178981 */ /* 0x000f28000c1e1900 */
[----:B------:R0:W4:Y:S01]  /*5780*/  @!P0 LDG.E R16, desc[UR10][R16.64] ;  /* 0x0000000a10108981 */ /* 0x000122000c1e1900 */
[----:B-----5:R-:W-:-:S05]  /*5790*/  F2FP.F16.F32.PACK_AB R19, RZ, R19 ;  /* 0x00000013ff13723e */ /* 0x020fca00000000ff */
[----:B------:R1:W-:Y:S04]  /*57a0*/  STS.U16 [R34], R19 ;  /* 0x0000001322007388 */ /* 0x0003e80000000400 */
[----:B-1----:R-:W5:Y:S01]  /*57b0*/  @!P0 LDG.E R19, desc[UR10][R58.64] ;  /* 0x0000000a3a138981 */ /* 0x002f62000c1e1900 */
[----:B--2---:R-:W-:Y:S02]  /*57c0*/  F2FP.F16.F32.PACK_AB R18, RZ, R18 ;  /* 0x00000012ff12723e */ /* 0x004fe400000000ff */
[----:B0-----:R-:W-:Y:S02]  /*57d0*/  PRMT R17, RZ, 0x7610, R17 ;  /* 0x00007610ff117816 */ /* 0x001fe40000000011 */
[----:B---3--:R-:W-:Y:S01]  /*57e0*/  F2FP.F16.F32.PACK_AB R50, RZ, R50 ;  /* 0x00000032ff32723e */ /* 0x008fe200000000ff */
[----:B------:R0:W-:Y:S01]  /*57f0*/  STS.U16 [R34+0x40], R18 ;  /* 0x0000401222007388 */ /* 0x0001e20000000400 */
[----:B----4-:R-:W-:-:S03]  /*5800*/  F2FP.F16.F32.PACK_AB R51, RZ, R51 ;  /* 0x00000033ff33723e */ /* 0x010fc600000000ff */
[----:B------:R-:W-:Y:S01]  /*5810*/  STS.U16 [R34+0x80], R50 ;  /* 0x0000803222007388 */ /* 0x000fe20000000400 */
[----:B0-----:R-:W-:-:S03]  /*5820*/  PRMT R18, RZ, 0x7610, R18 ;  /* 0x00007610ff127816 */ /* 0x001fc60000000012 */
[----:B------:R0:W-:Y:S01]  /*5830*/  STS.U16 [R34+0x100], R51 ;  /* 0x0001003322007388 */ /* 0x0001e20000000400 */
[----:B------:R-:W-:Y:S02]  /*5840*/  F2FP.F16.F32.PACK_AB R52, RZ, R52 ;  /* 0x00000034ff34723e */ /* 0x000fe400000000ff */
[----:B------:R-:W-:Y:S02]  /*5850*/  F2FP.F16.F32.PACK_AB R49, RZ, R49 ;  /* 0x00000031ff31723e */ /* 0x000fe400000000ff */
[----:B------:R-:W-:Y:S02]  /*5860*/  F2FP.F16.F32.PACK_AB R48, RZ, R48 ;  /* 0x00000030ff30723e */ /* 0x000fe400000000ff */
[----:B------:R-:W-:Y:S01]  /*5870*/  F2FP.F16.F32.PACK_AB R47, RZ, R47 ;  /* 0x0000002fff2f723e */ /* 0x000fe200000000ff */
[----:B------:R1:W-:Y:S04]  /*5880*/  STS.U16 [R34+0xc0], R52 ;  /* 0x0000c03422007388 */ /* 0x0003e80000000400 */
[----:B------:R1:W-:Y:S04]  /*5890*/  STS.U16 [R34+0x140], R49 ;  /* 0x0001403122007388 */ /* 0x0003e80000000400 */
[----:B------:R1:W-:Y:S04]  /*58a0*/  STS.U16 [R34+0x180], R48 ;  /* 0x0001803022007388 */ /* 0x0003e80000000400 */
[----:B------:R1:W-:Y:S01]  /*58b0*/  STS.U16 [R34+0x1c0], R47 ;  /* 0x0001c02f22007388 */ /* 0x0003e20000000400 */
[----:B------:R-:W-:-:S04]  /*58c0*/  @!P0 F2FP.F16.F32.PACK_AB R18, RZ, R46 ;  /* 0x0000002eff12823e */ /* 0x000fc800000000ff */
[----:B0-----:R-:W-:Y:S02]  /*58d0*/  PRMT R51, R18, 0x7610, R51 ;  /* 0x0000761012337816 */ /* 0x001fe40000000033 */
[----:B------:R-:W-:-:S03]  /*58e0*/  PRMT R18, RZ, 0x7610, R18 ;  /* 0x00007610ff127816 */ /* 0x000fc60000000012 */
[----:B------:R1:W-:Y:S01]  /*58f0*/  STS.U16 [R43+0x80], R51 ;  /* 0x000080332b007388 */ /* 0x0003e20000000400 */
[----:B------:R-:W-:Y:S02]  /*5900*/  @!P0 F2FP.F16.F32.PACK_AB R17, RZ, R45 ;  /* 0x0000002dff11823e */ /* 0x000fe400000000ff */
[----:B------:R-:W-:Y:S02]  /*5910*/  PRMT R45, RZ, 0x7610, R45 ;  /* 0x00007610ff2d7816 */ /* 0x000fe4000000002d */
[----:B------:R-:W-:Y:S02]  /*5920*/  @!P0 F2FP.F16.F32.PACK_AB R45, RZ, R22 ;  /* 0x00000016ff2d823e */ /* 0x000fe400000000ff */
[----:B------:R-:W-:Y:S02]  /*5930*/  PRMT R46, R17, 0x7610, R46 ;  /* 0x00007610112e7816 */ /* 0x000fe4000000002e */
[----:B------:R-:W-:Y:S02]  /*5940*/  PRMT R17, RZ, 0x7610, R17 ;  /* 0x00007610ff117816 */ /* 0x000fe40000000011 */
[----:B------:R-:W-:-:S02]  /*5950*/  PRMT R50, R45, 0x7610, R50 ;  /* 0x000076102d327816 */ /* 0x000fc40000000032 */
[----:B------:R-:W-:Y:S02]  /*5960*/  PRMT R22, RZ, 0x7610, R22 ;  /* 0x00007610ff167816 */ /* 0x000fe40000000016 */
[----:B------:R-:W-:Y:S02]  /*5970*/  PRMT R45, RZ, 0x7610, R45 ;  /* 0x00007610ff2d7816 */ /* 0x000fe4000000002d */
[----:B------:R-:W-:Y:S02]  /*5980*/  @!P0 F2FP.F16.F32.PACK_AB R17, RZ, R23 ;  /* 0x00000017ff11823e */ /* 0x000fe400000000ff */
[----:B------:R-:W-:Y:S02]  /*5990*/  PRMT R23, RZ, 0x7610, R23 ;  /* 0x00007610ff177816 */ /* 0x000fe40000000017 */
[----:B------:R-:W-:Y:S02]  /*59a0*/  @!P0 F2FP.F16.F32.PACK_AB R22, RZ, R20 ;  /* 0x00000014ff16823e */ /* 0x000fe400000000ff */
[----:B------:R-:W-:-:S02]  /*59b0*/  @!P0 F2FP.F16.F32.PACK_AB R23, RZ, R21 ;  /* 0x00000015ff17823e */ /* 0x000fc400000000ff */
[----:B------:R-:W-:Y:S01]  /*59c0*/  @!P0 F2FP.F16.F32.PACK_AB R45, RZ, R16 ;  /* 0x00000010ff2d823e */ /* 0x000fe200000000ff */
[----:B------:R1:W-:Y:S04]  /*59d0*/  STS.U16 [R43], R46 ;  /* 0x0000002e2b007388 */ /* 0x0003e80000000400 */
[----:B------:R1:W-:Y:S04]  /*59e0*/  STS.U16 [R43+0x40], R50 ;  /* 0x000040322b007388 */ /* 0x0003e80000000400 */
[----:B------:R1:W-:Y:S04]  /*59f0*/  STS.U16 [R43+0xc0], R17 ;  /* 0x0000c0112b007388 */ /* 0x0003e80000000400 */
[----:B------:R1:W-:Y:S04]  /*5a00*/  STS.U16 [R43+0x140], R22 ;  /* 0x000140162b007388 */ /* 0x0003e80000000400 */
[----:B------:R1:W-:Y:S04]  /*5a10*/  STS.U16 [R43+0x180], R23 ;  /* 0x000180172b007388 */ /* 0x0003e80000000400 */
[----:B------:R1:W-:Y:S01]  /*5a20*/  STS.U16 [R43+0x1c0], R45 ;  /* 0x0001c02d2b007388 */ /* 0x0003e20000000400 */
[----:B-----5:R-:W-:-:S05]  /*5a30*/  @!P0 F2FP.F16.F32.PACK_AB R18, RZ, R19 ;  /* 0x00000013ff12823e */ /* 0x020fca00000000ff */
[----:B------:R1:W-:Y:S01]  /*5a40*/  STS.U16 [R43+0x100], R18 ;  /* 0x000100122b007388 */ /* 0x0003e20000000400 */
[----:B------:R-:W-:Y:S05]  /*5a50*/  BRA `(.L_x_17) ;  /* 0x0000000400e47947 */ /* 0x000fea0003800000 */
.L_x_16:
[----:B------:R-:W-:Y:S02]  /*5a60*/  ISETP.GE.AND P6, PT, R8, UR16, PT ;  /* 0x0000001008007c0c */ /* 0x000fe4000bfc6270 */
[----:B------:R-:W-:-:S04]  /*5a70*/  IADD3 R0, PT, PT, R11, -0x8, RZ ;  /* 0xfffffff80b007810 */ /* 0x000fc80007ffe0ff */
[----:B------:R-:W-:Y:S01]  /*5a80*/  ISETP.GE.AND P2, PT, R0, UR16, PT ;  /* 0x0000001000007c0c */ /* 0x000fe2000bf46270 */
[----:B------:R-:W-:-:S05]  /*5a90*/  IMAD.U32 R0, RZ, RZ, UR22 ;  /* 0x00000016ff007e24 */ /* 0x000fca000f8e00ff */
[----:B------:R-:W-:Y:S01]  /*5aa0*/  ISETP.GE.OR P2, PT, R37, R0, P2 ;  /* 0x000000002500720c */ /* 0x000fe20001746670 */
[----:B------:R-:W0:Y:S08]  /*5ab0*/  @!P6 LDC.64 R22, c[0x0][0x380] ;  /* 0x0000e000ff16eb82 */ /* 0x000e300000000a00 */
[----:B------:R-:W1:Y:S08]  /*5ac0*/  @!P6 LDC.64 R46, c[0x0][0x380] ;  /* 0x0000e000ff2eeb82 */ /* 0x000e700000000a00 */
[----:B------:R-:W5:Y:S08]  /*5ad0*/  @!P6 LDC.64 R16, c[0x0][0x380] ;  /* 0x0000e000ff10eb82 */ /* 0x000f700000000a00 */
[----:B------:R-:W2:Y:S01]  /*5ae0*/  @!P2 LDC.64 R52, c[0x0][0x388] ;  /* 0x0000e200ff34ab82 */ /* 0x000ea20000000a00 */
[----:B0-----:R-:W-:-:S05]  /*5af0*/  @!P6 IMAD.WIDE R22, R10, 0x4, R22 ;  /* 0x000000040a16e825 */ /* 0x001fca00078e0216 */
[----:B------:R-:W3:Y:S02]  /*5b00*/  @!P6 LDG.E R49, desc[UR10][R22.64] ;  /* 0x0000000a1631e981 */ /* 0x000ee4000c1e1900 */
[----:B------:R-:W0:Y:S08]  /*5b10*/  @!P6 LDC.64 R58, c[0x0][0x380] ;  /* 0x0000e000ff3aeb82 */ /* 0x000e300000000a00 */
[----:B------:R-:W4:Y:S08]  /*5b20*/  @!P6 LDC.64 R18, c[0x0][0x380] ;  /* 0x0000e000ff12eb82 */ /* 0x000f300000000a00 */
[----:B------:R-:W4:Y:S08]  /*5b30*/  @!P6 LDC.64 R20, c[0x0][0x380] ;  /* 0x0000e000ff14eb82 */ /* 0x000f300000000a00 */
[----:B------:R-:W4:Y:S08]  /*5b40*/  @!P6 LDC.64 R56, c[0x0][0x380] ;  /* 0x0000e000ff38eb82 */ /* 0x000f300000000a00 */
[----:B------:R-:W4:Y:S01]  /*5b50*/  @!P6 LDC.64 R54, c[0x0][0x380] ;  /* 0x0000e000ff36eb82 */ /* 0x000f220000000a00 */
[----:B-1----:R-:W-:-:S05]  /*5b60*/  @!P6 IMAD.WIDE R46, R14, 0x4, R46 ;  /* 0x000000040e2ee825 */ /* 0x002fca00078e022e */
[----:B------:R1:W3:Y:S01]  /*5b70*/  @!P6 LDG.E R50, desc[UR10][R46.64] ;  /* 0x0000000a2e32e981 */ /* 0x0002e2000c1e1900 */
[----:B-----5:R-:W-:-:S04]  /*5b80*/  @!P6 IMAD.WIDE R16, R28, 0x4, R16 ;  /* 0x000000041c10e825 */ /* 0x020fc800078e0210 */
[----:B--2---:R-:W-:Y:S01]  /*5b90*/  @!P2 IMAD.WIDE R52, R13, 0x4, R52 ;  /* 0x000000040d34a825 */ /* 0x004fe200078e0234 */
[----:B------:R2:W5:Y:S03]  /*5ba0*/  @!P6 LDG.E R22, desc[UR10][R16.64] ;  /* 0x0000000a1016e981 */ /* 0x000566000c1e1900 */
[----:B0-----:R-:W-:Y:S01]  /*5bb0*/  @!P6 IMAD.WIDE R58, R12, 0x4, R58 ;  /* 0x000000040c3ae825 */ /* 0x001fe200078e023a */
[----:B------:R-:W5:Y:S03]  /*5bc0*/  @!P2 LDG.E R23, desc[UR10][R52.64] ;  /* 0x0000000a3417a981 */ /* 0x000f66000c1e1900 */
[----:B----4-:R-:W-:Y:S01]  /*5bd0*/  @!P6 IMAD.WIDE R18, R26, 0x4, R18 ;  /* 0x000000041a12e825 */ /* 0x010fe200078e0212 */
[----:B------:R-:W4:Y:S03]  /*5be0*/  @!P6 LDG.E R51, desc[UR10][R58.64] ;  /* 0x0000000a3a33e981 */ /* 0x000f26000c1e1900 */
[----:B------:R-:W-:-:S02]  /*5bf0*/  @!P6 IMAD.WIDE R20, R24, 0x4, R20 ;  /* 0x000000041814e825 */ /* 0x000fc400078e0214 */
[----:B------:R0:W4:Y:S02]  /*5c00*/  @!P6 LDG.E R18, desc[UR10][R18.64] ;  /* 0x0000000a1212e981 */ /* 0x000124000c1e1900 */
[----:B------:R-:W-:Y:S02]  /*5c10*/  @!P6 IMAD.WIDE R56, R30, 0x4, R56 ;  /* 0x000000041e38e825 */ /* 0x000fe400078e0238 */
[----:B------:R-:W4:Y:S02]  /*5c20*/  @!P6 LDG.E R48, desc[UR10][R20.64] ;  /* 0x0000000a1430e981 */ /* 0x000f24000c1e1900 */
[----:B------:R-:W-:Y:S02]  /*5c30*/  @!P6 IMAD.WIDE R54, R32, 0x4, R54 ;  /* 0x000000042036e825 */ /* 0x000fe400078e0236 */
[----:B------:R-:W4:Y:S04]  /*5c40*/  @!P6 LDG.E R21, desc[UR10][R56.64] ;  /* 0x0000000a3815e981 */ /* 0x000f28000c1e1900 */
[----:B------:R-:W4:Y:S01]  /*5c50*/  @!P6 LDG.E R20, desc[UR10][R54.64] ;  /* 0x0000000a3614e981 */ /* 0x000f22000c1e1900 */
[C---:B-1----:R-:W-:Y:S01]  /*5c60*/  IADD3 R46, PT, PT, R11.reuse, -0x4, RZ ;  /* 0xfffffffc0b2e7810 */ /* 0x042fe20007ffe0ff */
[----:B------:R-:W-:-:S03]  /*5c70*/  VIADD R45, R11, 0xfffffffa ;  /* 0xfffffffa0b2d7836 */ /* 0x000fc60000000000 */
[----:B------:R-:W-:Y:S02]  /*5c80*/  ISETP.GE.AND P1, PT, R46, UR16, PT ;  /* 0x000000102e007c0c */ /* 0x000fe4000bf26270 */
[----:B------:R-:W-:Y:S02]  /*5c90*/  ISETP.GE.AND P0, PT, R45, UR16, PT ;  /* 0x000000102d007c0c */ /* 0x000fe4000bf06270 */
[CC--:B------:R-:W-:Y:S02]  /*5ca0*/  ISETP.LT.AND P1, PT, R37.reuse, R0.reuse, !P1 ;  /* 0x000000002500720c */ /* 0x0c0fe40004f21270 */
[----:B------:R-:W-:-:S11]  /*5cb0*/  ISETP.LT.AND P0, PT, R37, R0, !P0 ;  /* 0x000000002500720c */ /* 0x000fd60004701270 */
[----:B--2---:R-:W1:Y:S08]  /*5cc0*/  @P1 LDC.64 R16, c[0x0][0x388] ;  /* 0x0000e200ff101b82 */ /* 0x004e700000000a00 */
[----:B------:R-:W2:Y:S01]  /*5cd0*/  @P0 LDC.64 R46, c[0x0][0x388] ;  /* 0x0000e200ff2e0b82 */ /* 0x000ea20000000a00 */
[----:B0-----:R-:W-:Y:S02]  /*5ce0*/  PRMT R19, RZ, 0x7610, R19 ;  /* 0x00007610ff137816 */ /* 0x001fe40000000013 */
[----:B------:R-:W-:Y:S01]  /*5cf0*/  PRMT R52, RZ, 0x7610, R52 ;  /* 0x00007610ff347816 */ /* 0x000fe20000000034 */
[----:B------:R-:W-:-:S02]  /*5d00*/  VIADD R53, R11, 0x2 ;  /* 0x000000020b357836 */ /* 0x000fc40000000000 */
[----:B-1----:R-:W-:-:S05]  /*5d10*/  @P1 IMAD.WIDE R16, R25, 0x4, R16 ;  /* 0x0000000419101825 */ /* 0x002fca00078e0210 */
[----:B------:R0:W4:Y:S01]  /*5d20*/  @P1 LDG.E R45, desc[UR10][R16.64] ;  /* 0x0000000a102d1981 */ /* 0x000122000c1e1900 */
[----:B--2---:R-:W-:-:S06]  /*5d30*/  @P0 IMAD.WIDE R46, R15, 0x4, R46 ;  /* 0x000000040f2e0825 */ /* 0x004fcc00078e022e */
[----:B------:R1:W2:Y:S01]  /*5d40*/  @P0 LDG.E R47, desc[UR10][R46.64] ;  /* 0x0000000a2e2f0981 */ /* 0x0002a2000c1e1900 */
[----:B0-----:R-:W-:Y:S02]  /*5d50*/  IADD3 R16, PT, PT, R11, 0x4, RZ ;  /* 0x000000040b107810 */ /* 0x001fe40007ffe0ff */
[----:B------:R-:W-:Y:S02]  /*5d60*/  ISETP.GE.AND P5, PT, R53, UR16, PT ;  /* 0x0000001035007c0c */ /* 0x000fe4000bfa6270 */
[----:B------:R-:W-:Y:S02]  /*5d70*/  ISETP.GE.AND P4, PT, R11, UR16, PT ;  /* 0x000000100b007c0c */ /* 0x000fe4000bf86270 */
[----:B-1----:R-:W-:Y:S02]  /*5d80*/  PRMT R46, RZ, 0x7610, R46 ;  /* 0x00007610ff2e7816 */ /* 0x002fe4000000002e */
[CC--:B------:R-:W-:Y:S02]  /*5d90*/  ISETP.LT.AND P4, PT, R37.reuse, R0.reuse, !P4 ;  /* 0x000000002500720c */ /* 0x0c0fe40006781270 */
[----:B------:R-:W-:-:S11]  /*5da0*/  ISETP.LT.AND P5, PT, R37, R0, !P5 ;  /* 0x000000002500720c */ /* 0x000fd60006fa1270 */
[----:B------:R-:W0:Y:S08]  /*5db0*/  @P4 LDC.64 R58, c[0x0][0x388] ;  /* 0x0000e200ff3a4b82 */ /* 0x000e300000000a00 */
[----:B------:R-:W1:Y:S01]  /*5dc0*/  @P5 LDC.64 R56, c[0x0][0x388] ;  /* 0x0000e200ff385b82 */ /* 0x000e620000000a00 */
[----:B0-----:R-:W-:-:S04]  /*5dd0*/  @P4 IMAD.WIDE R58, R31, 0x4, R58 ;  /* 0x000000041f3a4825 */ /* 0x001fc800078e023a */
[----:B-1----:R-:W-:Y:S01]  /*5de0*/  @P5 IMAD.WIDE R56, R29, 0x4, R56 ;  /* 0x000000041d385825 */ /* 0x002fe200078e0238 */
[----:B---3--:R-:W-:Y:S02]  /*5df0*/  @!P6 F2FP.F16.F32.PACK_AB R19, RZ, R49 ;  /* 0x00000031ff13e23e */ /* 0x008fe400000000ff */
[----:B------:R-:W-:Y:S02]  /*5e00*/  PRMT R49, RZ, 0x7610, R49 ;  /* 0x00007610ff317816 */ /* 0x000fe40000000031 */
[----:B------:R-:W-:Y:S01]  /*5e10*/  @!P6 F2FP.F16.F32.PACK_AB R49, RZ, R50 ;  /* 0x00000032ff31e23e */ /* 0x000fe200000000ff */
[----:B------:R-:W-:-:S05]  /*5e20*/  VIADD R50, R11, 0xfffffffe ;  /* 0xfffffffe0b327836 */ /* 0x000fca0000000000 */
[----:B------:R-:W-:Y:S02]  /*5e30*/  ISETP.GE.AND P3, PT, R50, UR16, PT ;  /* 0x0000001032007c0c */ /* 0x000fe4000bf66270 */
[----:B------:R-:W-:Y:S02]  /*5e40*/  PRMT R50, RZ, 0x7610, R50 ;  /* 0x00007610ff327816 */ /* 0x000fe40000000032 */
[----:B-----5:R-:W-:Y:S02]  /*5e50*/  @!P6 F2FP.F16.F32.PACK_AB R50, RZ, R22 ;  /* 0x00000016ff32e23e */ /* 0x020fe400000000ff */
[----:B------:R-:W-:Y:S02]  /*5e60*/  PRMT R22, RZ, 0x7610, R22 ;  /* 0x00007610ff167816 */ /* 0x000fe40000000016 */
[----:B------:R-:W-:Y:S02]  /*5e70*/  @!P2 F2FP.F16.F32.PACK_AB R22, RZ, R23 ;  /* 0x00000017ff16a23e */ /* 0x000fe400000000ff */
[----:B------:R-:W-:Y:S01]  /*5e80*/  ISETP.GE.AND P2, PT, R16, UR16, PT ;  /* 0x0000001010007c0c */ /* 0x000fe2000bf46270 */
[----:B------:R-:W-:Y:S01]  /*5e90*/  VIADD R16, R11, 0x6 ;  /* 0x000000060b107836 */ /* 0x000fe20000000000 */
[----:B----4-:R-:W-:-:S02]  /*5ea0*/  @!P6 F2FP.F16.F32.PACK_AB R52, RZ, R51 ;  /* 0x00000033ff34e23e */ /* 0x010fc400000000ff */
[----:B------:R-:W-:Y:S02]  /*5eb0*/  PRMT R51, RZ, 0x7610, R51 ;  /* 0x00007610ff337816 */ /* 0x000fe40000000033 */
[----:B------:R-:W-:Y:S02]  /*5ec0*/  @!P6 F2FP.F16.F32.PACK_AB R46, RZ, R18 ;  /* 0x00000012ff2ee23e */ /* 0x000fe400000000ff */
[----:B------:R-:W-:Y:S02]  /*5ed0*/  @!P6 F2FP.F16.F32.PACK_AB R51, RZ, R48 ;  /* 0x00000030ff33e23e */ /* 0x000fe400000000ff */
[----:B------:R-:W-:Y:S02]  /*5ee0*/  PRMT R48, RZ, 0x7610, R48 ;  /* 0x00007610ff307816 */ /* 0x000fe40000000030 */
[----:B------:R-:W-:Y:S02]  /*5ef0*/  PRMT R18, RZ, 0x7610, R18 ;  /* 0x00007610ff127816 */ /* 0x000fe40000000012 */
[----:B------:R-:W-:-:S02]  /*5f00*/  @!P6 F2FP.F16.F32.PACK_AB R48, RZ, R21 ;  /* 0x00000015ff30e23e */ /* 0x000fc400000000ff */
[C---:B------:R-:W-:Y:S01]  /*5f10*/  ISETP.LT.AND P2, PT, R37.reuse, R0, !P2 ;  /* 0x000000002500720c */ /* 0x040fe20005741270 */
[----:B------:R-:W3:Y:S01]  /*5f20*/  @P4 LDG.E R21, desc[UR10][R58.64] ;  /* 0x0000000a3a154981 */ /* 0x000ee2000c1e1900 */
[----:B------:R-:W-:Y:S02]  /*5f30*/  @!P6 F2FP.F16.F32.PACK_AB R18, RZ, R20 ;  /* 0x00000014ff12e23e */ /* 0x000fe400000000ff */
[----:B------:R-:W-:Y:S01]  /*5f40*/  ISETP.GE.AND P6, PT, R16, UR16, PT ;  /* 0x0000001010007c0c */ /* 0x000fe2000bfc6270 */
[----:B------:R-:W4:Y:S01]  /*5f50*/  @P5 LDG.E R20, desc[UR10][R56.64] ;  /* 0x0000000a38145981 */ /* 0x000f22000c1e1900 */
[CC--:B------:R-:W-:Y:S02]  /*5f60*/  ISETP.LT.AND P3, PT, R37.reuse, R0.reuse, !P3 ;  /* 0x000000002500720c */ /* 0x0c0fe40005f61270 */
[----:B------:R-:W-:-:S05]  /*5f70*/  ISETP.LT.AND P6, PT, R37, R0, !P6 ;  /* 0x000000002500720c */ /* 0x000fca00077c1270 */
[----:B------:R-:W0:Y:S08]  /*5f80*/  @P2 LDC.64 R54, c[0x0][0x388] ;  /* 0x0000e200ff362b82 */ /* 0x000e300000000a00 */
[----:B------:R-:W1:Y:S08]  /*5f90*/  @P6 LDC.64 R16, c[0x0][0x388] ;  /* 0x0000e200ff106b82 */ /* 0x000e700000000a00 */
[----:B------:R-:W5:Y:S01]  /*5fa0*/  @P3 LDC.64 R60, c[0x0][0x388] ;  /* 0x0000e200ff3c3b82 */ /* 0x000f620000000a00 */
[----:B0-----:R-:W-:-:S06]  /*5fb0*/  @P2 IMAD.WIDE R54, R33, 0x4, R54 ;  /* 0x0000000421362825 */ /* 0x001fcc00078e0236 */
[----:B------:R-:W4:Y:S01]  /*5fc0*/  @P2 LDG.E R54, desc[UR10][R54.64] ;  /* 0x0000000a36362981 */ /* 0x000f22000c1e1900 */
[----:B-1----:R-:W-:-:S06]  /*5fd0*/  @P6 IMAD.WIDE R16, R35, 0x4, R16 ;  /* 0x0000000423106825 */ /* 0x002fcc00078e0210 */
[----:B------:R-:W4:Y:S01]  /*5fe0*/  @P6 LDG.E R16, desc[UR10][R16.64] ;  /* 0x0000000a10106981 */ /* 0x000f22000c1e1900 */
[----:B-----5:R-:W-:-:S05]  /*5ff0*/  @P3 IMAD.WIDE R60, R27, 0x4, R60 ;  /* 0x000000041b3c3825 */ /* 0x020fca00078e023c */
[----:B------:R-:W5:Y:S01]  /*6000*/  @P3 LDG.E R23, desc[UR10][R60.64] ;  /* 0x0000000a3c173981 */ /* 0x000f62000c1e1900 */
[----:B------:R-:W-:Y:S02]  /*6010*/  @P1 F2FP.F16.F32.PACK_AB R45, RZ, R45 ;  /* 0x0000002dff2d123e */ /* 0x000fe400000000ff */
[----:B--2---:R-:W-:Y:S01]  /*6020*/  @P0 F2FP.F16.F32.PACK_AB R47, RZ, R47 ;  /* 0x0000002fff2f023e */ /* 0x004fe200000000ff */
[----:B------:R0:W-:Y:S04]  /*6030*/  STS.U16 [R34], R19 ;  /* 0x0000001322007388 */ /* 0x0001e80000000400 */
[----:B------:R0:W-:Y:S04]  /*6040*/  STS.U16 [R34+0x40], R52 ;  /* 0x0000403422007388 */ /* 0x0001e80000000400 */
[----:B------:R0:W-:Y:S04]  /*6050*/  STS.U16 [R34+0x80], R49 ;  /* 0x0000803122007388 */ /* 0x0001e80000000400 */
[----:B------:R0:W-:Y:S04]  /*6060*/  STS.U16 [R34+0xc0], R51 ;  /* 0x0000c03322007388 */ /* 0x0001e80000000400 */
[----:B------:R0:W-:Y:S04]  /*6070*/  STS.U16 [R34+0x100], R46 ;  /* 0x0001002e22007388 */ /* 0x0001e80000000400 */
[----:B------:R0:W-:Y:S04]  /*6080*/  STS.U16 [R34+0x140], R50 ;  /* 0x0001403222007388 */ /* 0x0001e80000000400 */
[----:B------:R0:W-:Y:S04]  /*6090*/  STS.U16 [R34+0x180], R48 ;  /* 0x0001803022007388 */ /* 0x0001e80000000400 */
[----:B------:R0:W-:Y:S04]  /*60a0*/  STS.U16 [R34+0x1c0], R18 ;  /* 0x0001c01222007388 */ /* 0x0001e80000000400 */
[----:B------:R0:W-:Y:S04]  /*60b0*/  @!P0 STS.U16 [R43+0x40], RZ ;  /* 0x000040ff2b008388 */ /* 0x0001e80000000400 */
[----:B------:R0:W-:Y:S04]  /*60c0*/  @!P1 STS.U16 [R43+0x80], RZ ;  /* 0x000080ff2b009388 */ /* 0x0001e80000000400 */
[----:B------:R0:W-:Y:S04]  /*60d0*/  @!P3 STS.U16 [R43+0xc0], RZ ;  /* 0x0000c0ff2b00b388 */ /* 0x0001e80000000400 */
[----:B------:R0:W-:Y:S04]  /*60e0*/  @!P4 STS.U16 [R43+0x100], RZ ;  /* 0x000100ff2b00c388 */ /* 0x0001e80000000400 */
[----:B------:R0:W-:Y:S04]  /*60f0*/  @!P5 STS.U16 [R43+0x140], RZ ;  /* 0x000140ff2b00d388 */ /* 0x0001e80000000400 */
[----:B------:R0:W-:Y:S04]  /*6100*/  @!P2 STS.U16 [R43+0x180], RZ ;  /* 0x000180ff2b00a388 */ /* 0x0001e80000000400 */
[----:B------:R0:W-:Y:S04]  /*6110*/  @!P6 STS.U16 [R43+0x1c0], RZ ;  /* 0x0001c0ff2b00e388 */ /* 0x0001e80000000400 */
[----:B------:R0:W-:Y:S04]  /*6120*/  STS.U16 [R43], R22 ;  /* 0x000000162b007388 */ /* 0x0001e80000000400 */
[----:B------:R0:W-:Y:S04]  /*6130*/  @P0 STS.U16 [R43+0x40], R47 ;  /* 0x0000402f2b000388 */ /* 0x0001e80000000400 */
[----:B------:R0:W-:Y:S01]  /*6140*/  @P1 STS.U16 [R43+0x80], R45 ;  /* 0x0000802d2b001388 */ /* 0x0001e20000000400 */
[----:B---3--:R-:W-:-:S02]  /*6150*/  @P4 F2FP.F16.F32.PACK_AB R21, RZ, R21 ;  /* 0x00000015ff15423e */ /* 0x008fc400000000ff */
[----:B----4-:R-:W-:-:S03]  /*6160*/  @P5 F2FP.F16.F32.PACK_AB R20, RZ, R20 ;  /* 0x00000014ff14523e */ /* 0x010fc600000000ff */
[----:B------:R0:W-:Y:S04]  /*6170*/  @P4 STS.U16 [R43+0x100], R21 ;  /* 0x000100152b004388 */ /* 0x0001e80000000400 */
[----:B------:R0:W-:Y:S01]  /*6180*/  @P5 STS.U16 [R43+0x140], R20 ;  /* 0x000140142b005388 */ /* 0x0001e20000000400 */
[----:B------:R-:W-:Y:S02]  /*6190*/  @P2 F2FP.F16.F32.PACK_AB R54, RZ, R54 ;  /* 0x00000036ff36223e */ /* 0x000fe400000000ff */
[----:B------:R-:W-:-:S03]  /*61a0*/  @P6 F2FP.F16.F32.PACK_AB R16, RZ, R16 ;  /* 0x00000010ff10623e */ /* 0x000fc600000000ff */
[----:B------:R0:W-:Y:S01]  /*61b0*/  @P2 STS.U16 [R43+0x180], R54 ;  /* 0x000180362b002388 */ /* 0x0001e20000000400 */
[----:B-----5:R-:W-:-:S03]  /*61c0*/  @P3 F2FP.F16.F32.PACK_AB R23, RZ, R23 ;  /* 0x00000017ff17323e */ /* 0x020fc600000000ff */
[----:B------:R0:W-:Y:S04]  /*61d0*/  @P6 STS.U16 [R43+0x1c0], R16 ;  /* 0x0001c0102b006388 */ /* 0x0001e80000000400 */
[----:B------:R0:W-:Y:S02]  /*61e0*/  @P3 STS.U16 [R43+0xc0], R23 ;  /* 0x0000c0172b003388 */ /* 0x0001e40000000400 */
.L_x_17:
[----:B------:R-:W-:Y:S05]  /*61f0*/  WARPSYNC.ALL ;  /* 0x0000000000007948 */ /* 0x000fea0003800000 */
[----:B01----:R-:W-:Y:S01]  /*6200*/  LDSM.16.M88.4 R16, [R36] ;  /* 0x000000002410783b */ /* 0x003fe20000000200 */
[----:B------:R-:W-:Y:S01]  /*6210*/  VIADD R44, R44, 0x1 ;  /* 0x000000012c2c7836 */ /* 0x000fe20000000000 */
[----:B------:R-:W-:Y:S01]  /*6220*/  IADD3 R8, PT, PT, R8, 0x10, RZ ;  /* 0x0000001008087810 */ /* 0x000fe20007ffe0ff */
[----:B------:R-:W-:Y:S01]  /*6230*/  VIADD R11, R11, 0x10 ;  /* 0x000000100b0b7836 */ /* 0x000fe20000000000 */
[----:B------:R-:W0:Y:S01]  /*6240*/  LDSM.16.MT88.4 R20, [R42] ;  /* 0x000000002a14783b */ /* 0x000e220000004200 */
[----:B------:R-:W-:Y:S01]  /*6250*/  IMAD R15, R0, 0x10, R15 ;  /* 0x00000010000f7824 */ /* 0x000fe200078e020f */
[----:B------:R-:W-:Y:S01]  /*6260*/  ISETP.NE.AND P0, PT, R44, 0x1, PT ;  /* 0x000000012c00780c */ /* 0x000fe20003f05270 */
[C---:B------:R-:W-:Y:S01]  /*6270*/  IMAD R25, R0.reuse, 0x10, R25 ;  /* 0x0000001000197824 */ /* 0x040fe200078e0219 */
[C---:B------:R-:W-:Y:S01]  /*6280*/  LEA R13, R0.reuse, R13, 0x4 ;  /* 0x0000000d000d7211 */ /* 0x040fe200078e20ff */
[C---:B------:R-:W-:Y:S01]  /*6290*/  IMAD R27, R0.reuse, 0x10, R27 ;  /* 0x00000010001b7824 */ /* 0x040fe200078e021b */
[C---:B------:R-:W-:Y:S01]  /*62a0*/  LEA R31, R0.reuse, R31, 0x4 ;  /* 0x0000001f001f7211 */ /* 0x040fe200078e20ff */
[C---:B------:R-:W-:Y:S01]  /*62b0*/  IMAD R29, R0.reuse, 0x10, R29 ;  /* 0x00000010001d7824 */ /* 0x040fe200078e021d */
[C---:B------:R-:W-:Y:S01]  /*62c0*/  LEA R35, R0.reuse, R35, 0x4 ;  /* 0x0000002300237211 */ /* 0x040fe200078e20ff */
[----:B------:R-:W-:Y:S01]  /*62d0*/  IMAD R33, R0, 0x10, R33 ;  /* 0x0000001000217824 */ /* 0x000fe200078e0221 */
[----:B------:R-:W-:Y:S01]  /*62e0*/  IADD3 R14, PT, PT, R14, 0x10, RZ ;  /* 0x000000100e0e7810 */ /* 0x000fe20007ffe0ff */
[----:B------:R-:W-:Y:S01]  /*62f0*/  VIADD R12, R12, 0x10 ;  /* 0x000000100c0c7836 */ /* 0x000fe20000000000 */
[----:B------:R-:W-:Y:S01]  /*6300*/  IADD3 R28, PT, PT, R28, 0x10, RZ ;  /* 0x000000101c1c7810 */ /* 0x000fe20007ffe0ff */
[----:B------:R-:W-:Y:S01]  /*6310*/  VIADD R10, R10, 0x10 ;  /* 0x000000100a0a7836 */ /* 0x000fe20000000000 */
[----:B------:R-:W-:Y:S01]  /*6320*/  IADD3 R2, PT, PT, R2, 0x10, RZ ;  /* 0x0000001002027810 */ /* 0x000fe20007ffe0ff */
[----:B------:R-:W-:-:S02]  /*6330*/  VIADD R24, R24, 0x10 ;  /* 0x0000001018187836 */ /* 0x000fc40000000000 */
[----:B------:R-:W-:Y:S02]  /*6340*/  VIADD R26, R26, 0x10 ;  /* 0x000000101a1a7836 */ /* 0x000fe40000000000 */
[----:B------:R-:W-:Y:S02]  /*6350*/  VIADD R30, R30, 0x10 ;  /* 0x000000101e1e7836 */ /* 0x000fe40000000000 */
[----:B------:R-:W-:Y:S01]  /*6360*/  VIADD R32, R32, 0x10 ;  /* 0x0000001020207836 */ /* 0x000fe20000000000 */
[C---:B0-----:R-:W-:Y:S08]  /*6370*/  HMMA.16816.F16 R38, R16.reuse, R20, R38 ;  /* 0x000000141026723c */ /* 0x041ff00000000826 */
[----:B------:R-:W-:Y:S01]  /*6380*/  HMMA.16816.F16 R40, R16, R22, R40 ;  /* 0x000000161028723c */ /* 0x000fe20000000828 */
[----:B------:R-:W-:-:S04]  /*6390*/  NOP ;  /* 0x0000000000007918 */ /* 0x000fc80000000000 */
[----:B------:R-:W-:-:S15]  /*63a0*/  @P0 BRA `(.L_x_18) ;  /* 0xfffffff000440947 */ /* 0x000fde000383ffff */
.L_x_15:
[----:B------:R-:W5:Y:S01]  /*63b0*/  S2R R2, SR_LANEID ;  /* 0x0000000000027919 */ /* 0x000f620000000000 */
[----:B------:R-:W0:Y:S01]  /*63c0*/  S2UR UR6, SR_CgaCtaId ;  /* 0x00000000000679c3 */ /* 0x000e220000008800 */
[----:B------:R-:W-:Y:S01]  /*63d0*/  UMOV UR5, 0x400 ;  /* 0x0000040000057882 */ /* 0x000fe20000000000 */
[--C-:B------:R-:W-:Y:S01]  /*63e0*/  IMAD.IADD R13, R6, 0x1, R3.reuse ;  /* 0x00000001060d7824 */ /* 0x100fe200078e0203 */
[----:B------:R-:W-:Y:S01]  /*63f0*/  UIADD3 UR5, UPT, UPT, UR5, 0x1000, URZ ;  /* 0x0000100005057890 */ /* 0x000fe2000fffe0ff */
[-C--:B------:R-:W-:Y:S02]  /*6400*/  IMAD R3, R5, R0.reuse, R3 ;  /* 0x0000000005037224 */ /* 0x080fe400078e0203 */
[-C--:B------:R-:W-:Y:S01]  /*6410*/  IMAD R5, R9, R0.reuse, R6 ;  /* 0x0000000009057224 */ /* 0x080fe200078e0206 */
[----:B------:R-:W-:-:S13]  /*6420*/  ISETP.GE.AND P0, PT, R13, R0, PT ;  /* 0x000000000d00720c */ /* 0x000fda0003f06270 */
[----:B------:R-:W1:Y:S01]  /*6430*/  @!P0 LDC.64 R20, c[0x0][0x390] ;  /* 0x0000e400ff148b82 */ /* 0x000e620000000a00 */
[----:B0-----:R-:W-:-:S07]  /*6440*/  ULEA UR5, UR6, UR5, 0x18 ;  /* 0x0000000506057291 */ /* 0x001fce000f8ec0ff */
[----:B------:R-:W0:Y:S01]  /*6450*/  @!P0 LDC.64 R14, c[0x0][0x390] ;  /* 0x0000e400ff0e8b82 */ /* 0x000e220000000a00 */
[----:B------:R-:W-:Y:S01]  /*6460*/  LEA R7, R7, UR5, 0x9 ;  /* 0x0000000507077c11 */ /* 0x000fe2000f8e48ff */
[----:B------:R-:W-:Y:S05]  /*6470*/  WARPSYNC.ALL ;  /* 0x0000000000007948 */ /* 0x000fea0003800000 */
[----:B-----5:R-:W-:Y:S01]  /*6480*/  SHF.R.U32.HI R8, RZ, 0x2, R2 ;  /* 0x00000002ff087819 */ /* 0x020fe20000011602 */
[----:B------:R-:W-:Y:S01]  /*6490*/  IMAD R4, R4, 0x2, R7 ;  /* 0x0000000204047824 */ /* 0x000fe200078e0207 */
[----:B------:R-:W-:Y:S01]  /*64a0*/  LOP3.LUT R11, R2, 0x3, RZ, 0xc0, !PT ;  /* 0x00000003020b7812 */ /* 0x000fe200078ec0ff */
[----:B------:R-:W5:Y:S04]  /*64b0*/  @!P0 LDC.64 R12, c[0x0][0x390] ;  /* 0x0000e400ff0c8b82 */ /* 0x000f680000000a00 */
[----:B------:R-:W-:-:S04]  /*64c0*/  IMAD R8, R8, 0x8, R11 ;  /* 0x0000000808087824 */ /* 0x000fc800078e020b */
[----:B------:R-:W2:Y:S01]  /*64d0*/  @!P0 LDC.64 R10, c[0x0][0x390] ;  /* 0x0000e400ff0a8b82 */ /* 0x000ea20000000a00 */
[----:B------:R-:W-:Y:S01]  /*64e0*/  LEA R8, R8, R7, 0x2 ;  /* 0x0000000708087211 */ /* 0x000fe200078e10ff */
[----:B------:R-:W-:Y:S01]  /*64f0*/  @!P0 IMAD.IADD R7, R3, 0x1, R5 ;  /* 0x0000000103078824 */ /* 0x000fe200078e0205 */
[----:B------:R-:W-:-:S03]  /*6500*/  LEA R3, R0, R3, 0x1 ;  /* 0x0000000300037211 */ /* 0x000fc600078e08ff */
[----:B------:R-:W-:Y:S01]  /*6510*/  STS [R8], R38 ;  /* 0x0000002608007388 */ /* 0x000fe20000000800 */
[----:B-1----:R-:W-:Y:S02]  /*6520*/  @!P0 IMAD.WIDE R20, R7, 0x4, R20 ;  /* 0x0000000407148825 */ /* 0x002fe400078e0214 */
[----:B------:R-:W1:Y:S01]  /*6530*/  @!P0 LDC.64 R6, c[0x0][0x390] ;  /* 0x0000e400ff068b82 */ /* 0x000e620000000a00 */
[----:B------:R-:W-:Y:S01]  /*6540*/  STS [R8+0x100], R39 ;  /* 0x0001002708007388 */ /* 0x000fe20000000800 */
[C-C-:B------:R-:W-:Y:S02]  /*6550*/  IMAD R26, R0.reuse, 0x2, R3.reuse ;  /* 0x00000002001a7824 */ /* 0x140fe400078e0203 */
[C---:B------:R-:W-:Y:S01]  /*6560*/  @!P0 IMAD.IADD R25, R5.reuse, 0x1, R3 ;  /* 0x0000000105198824 */ /* 0x040fe200078e0203 */
[----:B------:R-:W-:Y:S02]  /*6570*/  STS [R8+0x10], R40 ;  /* 0x0000102808007388 */ /* 0x000fe40000000800 */
[----:B------:R-:W-:Y:S01]  /*6580*/  @!P0 IADD3 R27, PT, PT, R5, R26, RZ ;  /* 0x0000001a051b8210 */ /* 0x000fe20007ffe0ff */
[----:B------:R-:W-:Y:S01]  /*6590*/  IMAD R26, R0, 0x2, R26 ;  /* 0x00000002001a7824 */ /* 0x000fe200078e021a */
[----:B------:R3:W-:Y:S01]  /*65a0*/  STS [R8+0x110], R41 ;  /* 0x0001102908007388 */ /* 0x0007e20000000800 */
[----:B0-----:R-:W-:-:S03]  /*65b0*/  @!P0 IMAD.WIDE R14, R25, 0x4, R14 ;  /* 0x00000004190e8825 */ /* 0x001fc600078e020e */
[----:B------:R-:W0:Y:S01]  /*65c0*/  @!P0 LDS.U16 R2, [R4] ;  /* 0x0000000004028984 */ /* 0x000e220000000400 */
[----:B------:R-:W-:Y:S01]  /*65d0*/  @!P0 IADD3 R29, PT, PT, R5, R26, RZ ;  /* 0x0000001a051d8210 */ /* 0x000fe20007ffe0ff */
[----:B--2---:R-:W-:Y:S02]  /*65e0*/  @!P0 IMAD.WIDE R10, R27, 0x4, R10 ;  /* 0x000000041b0a8825 */ /* 0x004fe400078e020a */
[----:B------:R-:W2:Y:S01]  /*65f0*/  @!P0 LDS.U16 R22, [R4+0x40] ;  /* 0x0000400004168984 */ /* 0x000ea20000000400 */
[----:B---3--:R-:W3:Y:S01]  /*6600*/  @!P0 LDC.64 R8, c[0x0][0x390] ;  /* 0x0000e400ff088b82 */ /* 0x008ee20000000a00 */
[----:B-----5:R-:W-:Y:S02]  /*6610*/  @!P0 IMAD.WIDE R12, R29, 0x4, R12 ;  /* 0x000000041d0c8825 */ /* 0x020fe400078e020c */
[----:B------:R-:W5:Y:S04]  /*6620*/  @!P0 LDS.U16 R24, [R4+0x80] ;  /* 0x0000800004188984 */ /* 0x000f680000000400 */
[----:B------:R-:W4:Y:S04]  /*6630*/  @!P0 LDS.U16 R19, [R4+0xc0] ;  /* 0x0000c00004138984 */ /* 0x000f280000000400 */
[----:B------:R-:W1:Y:S04]  /*6640*/  @!P0 LDS.U16 R18, [R4+0x100] ;  /* 0x0001000004128984 */ /* 0x000e680000000400 */
[----:B------:R-:W1:Y:S04]  /*6650*/  @!P0 LDS.U16 R16, [R4+0x140] ;  /* 0x0001400004108984 */ /* 0x000e680000000400 */
[----:B------:R-:W1:Y:S01]  /*6660*/  @!P0 LDS.U16 R17, [R4+0x180] ;  /* 0x0001800004118984 */ /* 0x000e620000000400 */
[----:B0-----:R-:W-:-:S02]  /*6670*/  @!P0 HADD2.F32 R23, -RZ, R2.H0_H0 ;  /* 0x20000002ff178230 */ /* 0x001fc40000004100 */
[----:B------:R-:W0:Y:S01]  /*6680*/  @!P0 LDC.64 R2, c[0x0][0x390] ;  /* 0x0000e400ff028b82 */ /* 0x000e220000000a00 */
[----:B--2---:R-:W-:Y:S02]  /*6690*/  @!P0 HADD2.F32 R25, -RZ, R22.H0_H0 ;  /* 0x20000016ff198230 */ /* 0x004fe40000004100 */
[----:B------:R2:W-:Y:S01]  /*66a0*/  @!P0 STG.E desc[UR10][R20.64], R23 ;  /* 0x0000001714008986 */ /* 0x0005e2000c10190a */
[C---:B------:R-:W-:Y:S02]  /*66b0*/  IMAD R22, R0.reuse, 0x2, R26 ;  /* 0x0000000200167824 */ /* 0x040fe400078e021a */
[----:B-----5:R-:W-:Y:S01]  /*66c0*/  @!P0 HADD2.F32 R27, -RZ, R24.H0_H0 ;  /* 0x20000018ff1b8230 */ /* 0x020fe20000004100 */
[----:B------:R5:W-:Y:S01]  /*66d0*/  @!P0 STG.E desc[UR10][R14.64], R25 ;  /* 0x000000190e008986 */ /* 0x000be2000c10190a */
[--C-:B------:R-:W-:Y:S02]  /*66e0*/  IMAD R24, R0, 0x2, R22.reuse ;  /* 0x0000000200187824 */ /* 0x100fe400078e0216 */
[----:B------:R-:W-:Y:S01]  /*66f0*/  @!P0 IMAD.IADD R31, R5, 0x1, R22 ;  /* 0x00000001051f8824 */ /* 0x000fe200078e0216 */
[----:B------:R0:W-:Y:S01]  /*6700*/  @!P0 STG.E desc[UR10][R10.64], R27 ;  /* 0x0000001b0a008986 */ /* 0x0001e2000c10190a */
[----:B----4-:R-:W-:-:S02]  /*6710*/  @!P0 HADD2.F32 R19, -RZ, R19.H0_H0 ;  /* 0x20000013ff138230 */ /* 0x010fc40000004100 */
[----:B---3--:R-:W-:Y:S01]  /*6720*/  @!P0 IMAD.WIDE R8, R31, 0x4, R8 ;  /* 0x000000041f088825 */ /* 0x008fe200078e0208 */
[C---:B--2---:R-:W-:Y:S02]  /*6730*/  @!P0 IADD3 R23, PT, PT, R5.reuse, R24, RZ ;  /* 0x0000001805178210 */ /* 0x044fe40007ffe0ff */
[----:B------:R2:W-:Y:S01]  /*6740*/  @!P0 STG.E desc[UR10][R12.64], R19 ;  /* 0x000000130c008986 */ /* 0x0005e2000c10190a */
[----:B------:R-:W-:Y:S02]  /*6750*/  IMAD R24, R0, 0x2, R24 ;  /* 0x0000000200187824 */ /* 0x000fe400078e0218 */
[----:B-1----:R-:W-:Y:S02]  /*6760*/  @!P0 HADD2.F32 R21, -RZ, R18.H0_H0 ;  /* 0x20000012ff158230 */ /* 0x002fe40000004100 */
[----:B------:R-:W-:Y:S02]  /*6770*/  @!P0 IMAD.IADD R29, R5, 0x1, R24 ;  /* 0x00000001051d8824 */ /* 0x000fe400078e0218 */
[----:B------:R-:W-:Y:S01]  /*6780*/  @!P0 IMAD.WIDE R6, R23, 0x4, R6 ;  /* 0x0000000417068825 */ /* 0x000fe200078e0206 */
[----:B------:R2:W-:Y:S03]  /*6790*/  @!P0 STG.E desc[UR10][R8.64], R21 ;  /* 0x0000001508008986 */ /* 0x0005e6000c10190a */
[----:B-----5:R-:W-:-:S02]  /*67a0*/  @!P0 HADD2.F32 R15, -RZ, R16.H0_H0 ;  /* 0x20000010ff0f8230 */ /* 0x020fc40000004100 */
[----:B0-----:R-:W-:-:S03]  /*67b0*/  @!P0 IMAD.WIDE R2, R29, 0x4, R2 ;  /* 0x000000041d028825 */ /* 0x001fc600078e0202 */
[----:B------:R2:W-:Y:S01]  /*67c0*/  @!P0 STG.E desc[UR10][R6.64], R15 ;  /* 0x0000000f06008986 */ /* 0x0005e2000c10190a */
[----:B------:R-:W-:-:S05]  /*67d0*/  @!P0 HADD2.F32 R17, -RZ, R17.H0_H0 ;  /* 0x20000011ff118230 */ /* 0x000fca0000004100 */
[----:B------:R2:W-:Y:S01]  /*67e0*/  @!P0 STG.E desc[UR10][R2.64], R17 ;  /* 0x0000001102008986 */ /* 0x0005e2000c10190a */
[----:B------:R-:W-:Y:S05]  /*67f0*/  @P0 EXIT ;  /* 0x000000000000094d */ /* 0x000fea0003800000 */
[----:B------:R-:W0:Y:S01]  /*6800*/  LDS.U16 R4, [R4+0x1c0] ;  /* 0x0001c00004047984 */ /* 0x000e220000000400 */
[----:B--2---:R-:W1:Y:S01]  /*6810*/  LDC.64 R2, c[0x0][0x390] ;  /* 0x0000e400ff027b82 */ /* 0x004e620000000a00 */
[----:B------:R-:W-:-:S05]  /*6820*/  LEA R0, R0, R24, 0x1 ;  /* 0x0000001800007211 */ /* 0x000fca00078e08ff */
[----:B------:R-:W-:-:S04]  /*6830*/  IMAD.IADD R5, R5, 0x1, R0 ;  /* 0x0000000105057824 */ /* 0x000fc800078e0200 */
[----:B-1----:R-:W-:-:S04]  /*6840*/  IMAD.WIDE R2, R5, 0x4, R2 ;  /* 0x0000000405027825 */ /* 0x002fc800078e0202 */
[----:B0-----:R-:W-:-:S05]  /*6850*/  HADD2.F32 R5, -RZ, R4.H0_H0 ;  /* 0x20000004ff057230 */ /* 0x001fca0000004100 */
[----:B------:R-:W-:Y:S01]  /*6860*/  STG.E desc[UR10][R2.64], R5 ;  /* 0x0000000502007986 */ /* 0x000fe2000c10190a */
[----:B------:R-:W-:Y:S05]  /*6870*/  EXIT ;  /* 0x000000000000794d */ /* 0x000fea0003800000 */
.L_x_19:
[----:B------:R-:W-:-:S00]  /*6880*/  BRA `(.L_x_19) ;  /* 0xfffffffc00fc7947 */ /* 0x000fc0000383ffff */
[----:B------:R-:W-:-:S00]  /*6890*/  NOP ;  /* 0x0000000000007918 */ /* 0x000fc00000000000 */
        /* <DEDUP_REMOVED lines=14> */
.L_x_20:


//--------------------- .nv.shared._Z14dot_TensorCorePfS_S_iii --------------------------
	.section	.nv.shared._Z14dot_TensorCorePfS_S_iii,"aw",@nobits
	.sectionflags	@""
	.align	32
.nv.shared._Z14dot_TensorCorePfS_S_iii:
	.zero		7168


//--------------------- .nv.shared.reserved.0     --------------------------
	.section	.nv.shared.reserved.0,"aw",@nobits
	.weak		__nv_reservedSMEM_offset_0_alias
	.size		__nv_reservedSMEM_offset_0_alias, 0, 64
	.other		__nv_reservedSMEM_offset_0_alias,@"STO_CUDA_RESERVED_SHARED STV_DEFAULT"
__nv_reservedSMEM_offset_0_alias:
	.zero		0
	.zero		64


//--------------------- .nv.constant0._Z14dot_TensorCorePfS_S_iii --------------------------
	.section	.nv.constant0._Z14dot_TensorCorePfS_S_iii,"a",@progbits
	.sectionflags	@""
	.align	4
.nv.constant0._Z14dot_TensorCorePfS_S_iii:
	.zero		932


//--------------------- SYMBOLS --------------------------

	.type		.nv.reservedSmem.offset0,@object
	.size		.nv.reservedSmem.offset0,0x4
	.type		.nv.reservedSmem.cap,@object
	.size		.nv.reservedSmem.cap,0x4
